//
// Generated by NVIDIA NVVM Compiler
//
// Compiler Build ID: CL-36424714
// Cuda compilation tools, release 13.0, V13.0.88
// Based on NVVM 20.0.0
//

.version 9.0
.target sm_100
.address_size 64

	// .globl	_Z19process_packets_badPhii
.global .align 8 .b8 path_counters[64];
.global .align 8 .b8 protocol_counters[32];
.global .align 8 .b8 per_thread_results[8388608];
.global .align 1 .b8 $str[26] = {71, 69, 84, 32, 47, 97, 112, 105, 47, 117, 115, 101, 114, 115, 32, 72, 84, 84, 80, 47, 49, 46, 49, 13, 10};
.global .align 1 .b8 $str$1[27] = {71, 69, 84, 32, 47, 97, 112, 105, 47, 111, 114, 100, 101, 114, 115, 32, 72, 84, 84, 80, 47, 49, 46, 49, 13, 10};
.global .align 1 .b8 $str$2[29] = {71, 69, 84, 32, 47, 97, 112, 105, 47, 112, 114, 111, 100, 117, 99, 116, 115, 32, 72, 84, 84, 80, 47, 49, 46, 49, 13, 10};
.global .align 1 .b8 $str$3[33] = {71, 69, 84, 32, 47, 115, 116, 97, 116, 105, 99, 47, 115, 116, 121, 108, 101, 46, 99, 115, 115, 32, 72, 84, 84, 80, 47, 49, 46, 49, 13, 10};
.global .align 1 .b8 $str$4[27] = {71, 69, 84, 32, 47, 105, 110, 100, 101, 120, 46, 104, 116, 109, 108, 32, 72, 84, 84, 80, 47, 49, 46, 49, 13, 10};
.global .align 1 .b8 $str$5[23] = {71, 69, 84, 32, 47, 104, 101, 97, 108, 116, 104, 32, 72, 84, 84, 80, 47, 49, 46, 49, 13, 10};
.global .align 1 .b8 $str$6[24] = {71, 69, 84, 32, 47, 109, 101, 116, 114, 105, 99, 115, 32, 72, 84, 84, 80, 47, 49, 46, 49, 13, 10};
.global .align 1 .b8 $str$7[29] = {71, 69, 84, 32, 47, 117, 110, 107, 110, 111, 119, 110, 47, 112, 97, 116, 104, 32, 72, 84, 84, 80, 47, 49, 46, 49, 13, 10};

.visible .entry _Z19process_packets_badPhii(
	.param .u64 .ptr .align 1 _Z19process_packets_badPhii_param_0,
	.param .u32 _Z19process_packets_badPhii_param_1,
	.param .u32 _Z19process_packets_badPhii_param_2
)
{
	.local .align 16 .b8 	__local_depot0[64];
	.reg .b64 	%SP;
	.reg .b64 	%SPL;
	.reg .pred 	%p<100>;
	.reg .b16 	%rs<54>;
	.reg .b32 	%r<19>;
	.reg .b64 	%rd<44>;

	mov.u64 	%SPL, __local_depot0;
	ld.param.u64 	%rd4, [_Z19process_packets_badPhii_param_0];
	ld.param.u32 	%r3, [_Z19process_packets_badPhii_param_1];
	ld.param.u32 	%r2, [_Z19process_packets_badPhii_param_2];
	mov.u32 	%r4, %tid.x;
	mov.u32 	%r5, %ctaid.x;
	mov.u32 	%r6, %ntid.x;
	mad.lo.s32 	%r1, %r5, %r6, %r4;
	setp.ge.s32 	%p4, %r1, %r3;
	@%p4 bra 	$L__BB0_75;
	cvta.to.global.u64 	%rd5, %rd4;
	mul.lo.s32 	%r8, %r2, %r1;
	cvt.s64.s32 	%rd6, %r8;
	add.s64 	%rd1, %rd5, %rd6;
	mul.hi.s32 	%r9, %r1, 1717986919;
	shr.u32 	%r10, %r9, 31;
	shr.s32 	%r11, %r9, 2;
	add.s32 	%r12, %r11, %r10;
	mul.lo.s32 	%r13, %r12, 10;
	sub.s32 	%r7, %r1, %r13;
	mov.b16 	%rs32, 2048;
	st.global.u16 	[%rd1+12], %rs32;
	mov.b16 	%rs33, 69;
	st.global.u8 	[%rd1+14], %rs33;
	mov.b16 	%rs34, 6;
	st.global.u8 	[%rd1+23], %rs34;
	mov.b16 	%rs35, 80;
	st.global.u16 	[%rd1+36], %rs35;
	setp.eq.s32 	%p5, %r7, 2;
	@%p5 bra 	$L__BB0_6;
	setp.eq.s32 	%p6, %r7, 1;
	@%p6 bra 	$L__BB0_5;
	setp.ne.s32 	%p7, %r7, 0;
	@%p7 bra 	$L__BB0_7;
	mov.b16 	%rs38, 2054;
	st.global.u16 	[%rd1+12], %rs38;
	mov.pred 	%p99, 0;
	mov.pred 	%p97, -1;
	mov.pred 	%p98, %p97;
	bra.uni 	$L__BB0_38;
$L__BB0_5:
	mov.b16 	%rs37, 17;
	st.global.u8 	[%rd1+23], %rs37;
	mov.pred 	%p98, 0;
	mov.pred 	%p97, -1;
	mov.pred 	%p99, %p97;
	bra.uni 	$L__BB0_38;
$L__BB0_6:
	mov.b16 	%rs36, 443;
	st.global.u16 	[%rd1+36], %rs36;
	mov.pred 	%p98, -1;
	mov.pred 	%p97, 0;
	mov.pred 	%p99, %p98;
	bra.uni 	$L__BB0_38;
$L__BB0_7:
	add.u64 	%rd8, %SPL, 0;
	shr.s32 	%r14, %r1, 31;
	shr.u32 	%r15, %r14, 29;
	add.s32 	%r16, %r1, %r15;
	and.b32  	%r17, %r16, -8;
	sub.s32 	%r18, %r1, %r17;
	mov.u64 	%rd9, $str$1;
	cvta.global.u64 	%rd10, %rd9;
	mov.u64 	%rd11, $str;
	cvta.global.u64 	%rd12, %rd11;
	st.local.v2.u64 	[%rd8], {%rd12, %rd10};
	mov.u64 	%rd13, $str$3;
	cvta.global.u64 	%rd14, %rd13;
	mov.u64 	%rd15, $str$2;
	cvta.global.u64 	%rd16, %rd15;
	st.local.v2.u64 	[%rd8+16], {%rd16, %rd14};
	mov.u64 	%rd17, $str$5;
	cvta.global.u64 	%rd18, %rd17;
	mov.u64 	%rd19, $str$4;
	cvta.global.u64 	%rd20, %rd19;
	st.local.v2.u64 	[%rd8+32], {%rd20, %rd18};
	mov.u64 	%rd21, $str$7;
	cvta.global.u64 	%rd22, %rd21;
	mov.u64 	%rd23, $str$6;
	cvta.global.u64 	%rd24, %rd23;
	st.local.v2.u64 	[%rd8+48], {%rd24, %rd22};
	mul.wide.s32 	%rd25, %r18, 8;
	add.s64 	%rd26, %rd8, %rd25;
	ld.local.u64 	%rd2, [%rd26];
	ld.u8 	%rs1, [%rd2];
	setp.eq.s16 	%p15, %rs1, 0;
	mov.pred 	%p97, -1;
	mov.pred 	%p98, %p97;
	mov.pred 	%p99, %p97;
	@%p15 bra 	$L__BB0_38;
	st.global.u8 	[%rd1+54], %rs1;
	ld.u8 	%rs2, [%rd2+1];
	setp.eq.s16 	%p17, %rs2, 0;
	@%p17 bra 	$L__BB0_38;
	st.global.u8 	[%rd1+55], %rs2;
	ld.u8 	%rs3, [%rd2+2];
	setp.eq.s16 	%p19, %rs3, 0;
	mov.pred 	%p98, %p97;
	mov.pred 	%p99, %p97;
	@%p19 bra 	$L__BB0_38;
	st.global.u8 	[%rd1+56], %rs3;
	ld.u8 	%rs4, [%rd2+3];
	setp.eq.s16 	%p21, %rs4, 0;
	mov.pred 	%p98, %p97;
	mov.pred 	%p99, %p97;
	@%p21 bra 	$L__BB0_38;
	st.global.u8 	[%rd1+57], %rs4;
	ld.u8 	%rs5, [%rd2+4];
	setp.eq.s16 	%p23, %rs5, 0;
	mov.pred 	%p98, %p97;
	mov.pred 	%p99, %p97;
	@%p23 bra 	$L__BB0_38;
	st.global.u8 	[%rd1+58], %rs5;
	ld.u8 	%rs6, [%rd2+5];
	setp.eq.s16 	%p25, %rs6, 0;
	mov.pred 	%p98, %p97;
	mov.pred 	%p99, %p97;
	@%p25 bra 	$L__BB0_38;
	st.global.u8 	[%rd1+59], %rs6;
	ld.u8 	%rs7, [%rd2+6];
	setp.eq.s16 	%p27, %rs7, 0;
	mov.pred 	%p98, %p97;
	mov.pred 	%p99, %p97;
	@%p27 bra 	$L__BB0_38;
	st.global.u8 	[%rd1+60], %rs7;
	ld.u8 	%rs8, [%rd2+7];
	setp.eq.s16 	%p29, %rs8, 0;
	mov.pred 	%p98, %p97;
	mov.pred 	%p99, %p97;
	@%p29 bra 	$L__BB0_38;
	st.global.u8 	[%rd1+61], %rs8;
	ld.u8 	%rs9, [%rd2+8];
	setp.eq.s16 	%p31, %rs9, 0;
	mov.pred 	%p98, %p97;
	mov.pred 	%p99, %p97;
	@%p31 bra 	$L__BB0_38;
	st.global.u8 	[%rd1+62], %rs9;
	ld.u8 	%rs10, [%rd2+9];
	setp.eq.s16 	%p33, %rs10, 0;
	mov.pred 	%p98, %p97;
	mov.pred 	%p99, %p97;
	@%p33 bra 	$L__BB0_38;
	st.global.u8 	[%rd1+63], %rs10;
	ld.u8 	%rs11, [%rd2+10];
	setp.eq.s16 	%p35, %rs11, 0;
	mov.pred 	%p98, %p97;
	mov.pred 	%p99, %p97;
	@%p35 bra 	$L__BB0_38;
	st.global.u8 	[%rd1+64], %rs11;
	ld.u8 	%rs12, [%rd2+11];
	setp.eq.s16 	%p37, %rs12, 0;
	mov.pred 	%p98, %p97;
	mov.pred 	%p99, %p97;
	@%p37 bra 	$L__BB0_38;
	st.global.u8 	[%rd1+65], %rs12;
	ld.u8 	%rs13, [%rd2+12];
	setp.eq.s16 	%p39, %rs13, 0;
	mov.pred 	%p98, %p97;
	mov.pred 	%p99, %p97;
	@%p39 bra 	$L__BB0_38;
	st.global.u8 	[%rd1+66], %rs13;
	ld.u8 	%rs14, [%rd2+13];
	setp.eq.s16 	%p41, %rs14, 0;
	mov.pred 	%p98, %p97;
	mov.pred 	%p99, %p97;
	@%p41 bra 	$L__BB0_38;
	st.global.u8 	[%rd1+67], %rs14;
	ld.u8 	%rs15, [%rd2+14];
	setp.eq.s16 	%p43, %rs15, 0;
	mov.pred 	%p98, %p97;
	mov.pred 	%p99, %p97;
	@%p43 bra 	$L__BB0_38;
	st.global.u8 	[%rd1+68], %rs15;
	ld.u8 	%rs16, [%rd2+15];
	setp.eq.s16 	%p45, %rs16, 0;
	mov.pred 	%p98, %p97;
	mov.pred 	%p99, %p97;
	@%p45 bra 	$L__BB0_38;
	st.global.u8 	[%rd1+69], %rs16;
	ld.u8 	%rs17, [%rd2+16];
	setp.eq.s16 	%p47, %rs17, 0;
	mov.pred 	%p98, %p97;
	mov.pred 	%p99, %p97;
	@%p47 bra 	$L__BB0_38;
	st.global.u8 	[%rd1+70], %rs17;
	ld.u8 	%rs18, [%rd2+17];
	setp.eq.s16 	%p49, %rs18, 0;
	mov.pred 	%p98, %p97;
	mov.pred 	%p99, %p97;
	@%p49 bra 	$L__BB0_38;
	st.global.u8 	[%rd1+71], %rs18;
	ld.u8 	%rs19, [%rd2+18];
	setp.eq.s16 	%p51, %rs19, 0;
	mov.pred 	%p98, %p97;
	mov.pred 	%p99, %p97;
	@%p51 bra 	$L__BB0_38;
	st.global.u8 	[%rd1+72], %rs19;
	ld.u8 	%rs20, [%rd2+19];
	setp.eq.s16 	%p53, %rs20, 0;
	mov.pred 	%p98, %p97;
	mov.pred 	%p99, %p97;
	@%p53 bra 	$L__BB0_38;
	st.global.u8 	[%rd1+73], %rs20;
	ld.u8 	%rs21, [%rd2+20];
	setp.eq.s16 	%p55, %rs21, 0;
	mov.pred 	%p98, %p97;
	mov.pred 	%p99, %p97;
	@%p55 bra 	$L__BB0_38;
	st.global.u8 	[%rd1+74], %rs21;
	ld.u8 	%rs22, [%rd2+21];
	setp.eq.s16 	%p57, %rs22, 0;
	mov.pred 	%p98, %p97;
	mov.pred 	%p99, %p97;
	@%p57 bra 	$L__BB0_38;
	st.global.u8 	[%rd1+75], %rs22;
	ld.u8 	%rs23, [%rd2+22];
	setp.eq.s16 	%p59, %rs23, 0;
	mov.pred 	%p98, %p97;
	mov.pred 	%p99, %p97;
	@%p59 bra 	$L__BB0_38;
	st.global.u8 	[%rd1+76], %rs23;
	ld.u8 	%rs24, [%rd2+23];
	setp.eq.s16 	%p61, %rs24, 0;
	mov.pred 	%p98, %p97;
	mov.pred 	%p99, %p97;
	@%p61 bra 	$L__BB0_38;
	st.global.u8 	[%rd1+77], %rs24;
	ld.u8 	%rs25, [%rd2+24];
	setp.eq.s16 	%p63, %rs25, 0;
	mov.pred 	%p98, %p97;
	mov.pred 	%p99, %p97;
	@%p63 bra 	$L__BB0_38;
	st.global.u8 	[%rd1+78], %rs25;
	ld.u8 	%rs26, [%rd2+25];
	setp.eq.s16 	%p65, %rs26, 0;
	mov.pred 	%p98, %p97;
	mov.pred 	%p99, %p97;
	@%p65 bra 	$L__BB0_38;
	st.global.u8 	[%rd1+79], %rs26;
	ld.u8 	%rs27, [%rd2+26];
	setp.eq.s16 	%p67, %rs27, 0;
	mov.pred 	%p98, %p97;
	mov.pred 	%p99, %p97;
	@%p67 bra 	$L__BB0_38;
	st.global.u8 	[%rd1+80], %rs27;
	ld.u8 	%rs28, [%rd2+27];
	setp.eq.s16 	%p69, %rs28, 0;
	mov.pred 	%p98, %p97;
	mov.pred 	%p99, %p97;
	@%p69 bra 	$L__BB0_38;
	st.global.u8 	[%rd1+81], %rs28;
	ld.u8 	%rs29, [%rd2+28];
	setp.eq.s16 	%p71, %rs29, 0;
	mov.pred 	%p98, %p97;
	mov.pred 	%p99, %p97;
	@%p71 bra 	$L__BB0_38;
	st.global.u8 	[%rd1+82], %rs29;
	ld.u8 	%rs30, [%rd2+29];
	setp.eq.s16 	%p73, %rs30, 0;
	mov.pred 	%p98, %p97;
	mov.pred 	%p99, %p97;
	@%p73 bra 	$L__BB0_38;
	st.global.u8 	[%rd1+83], %rs30;
	mov.pred 	%p98, %p97;
	mov.pred 	%p99, %p97;
$L__BB0_38:
	setp.lt.s32 	%p75, %r2, 14;
	@%p75 bra 	$L__BB0_75;
	@%p99 bra 	$L__BB0_41;
	atom.global.add.u64 	%rd27, [protocol_counters], 1;
	bra.uni 	$L__BB0_75;
$L__BB0_41:
	setp.lt.u32 	%p76, %r2, 34;
	@%p76 bra 	$L__BB0_75;
	@%p98 bra 	$L__BB0_44;
	atom.global.add.u64 	%rd28, [protocol_counters+8], 1;
	bra.uni 	$L__BB0_75;
$L__BB0_44:
	setp.lt.u32 	%p77, %r2, 54;
	@%p77 bra 	$L__BB0_75;
	@%p97 bra 	$L__BB0_47;
	atom.global.add.u64 	%rd29, [protocol_counters+16], 1;
	bra.uni 	$L__BB0_75;
$L__BB0_47:
	atom.global.add.u64 	%rd30, [protocol_counters+24], 1;
	ld.global.u16 	%rs39, [%rd1+46];
	shr.u16 	%rs40, %rs39, 10;
	and.b16  	%rs41, %rs40, 60;
	max.u16 	%rs42, %rs41, 20;
	cvt.u64.u16 	%rd31, %rs42;
	add.s64 	%rd3, %rd1, %rd31;
	add.s64 	%rd32, %rd3, 66;
	cvt.s64.s32 	%rd33, %r2;
	add.s64 	%rd34, %rd1, %rd33;
	setp.gt.u64 	%p78, %rd32, %rd34;
	@%p78 bra 	$L__BB0_75;
	ld.global.u8 	%rs43, [%rd3+34];
	setp.ne.s16 	%p79, %rs43, 71;
	@%p79 bra 	$L__BB0_75;
	ld.global.u8 	%rs44, [%rd3+35];
	setp.ne.s16 	%p80, %rs44, 69;
	@%p80 bra 	$L__BB0_75;
	ld.global.u8 	%rs45, [%rd3+36];
	setp.ne.s16 	%p81, %rs45, 84;
	@%p81 bra 	$L__BB0_75;
	ld.global.u8 	%rs46, [%rd3+38];
	setp.ne.s16 	%p82, %rs46, 47;
	@%p82 bra 	$L__BB0_74;
	ld.global.u8 	%rs31, [%rd3+39];
	setp.ne.s16 	%p83, %rs31, 97;
	@%p83 bra 	$L__BB0_62;
	ld.global.u8 	%rs47, [%rd3+40];
	setp.ne.s16 	%p84, %rs47, 112;
	@%p84 bra 	$L__BB0_62;
	ld.global.u8 	%rs48, [%rd3+41];
	setp.ne.s16 	%p85, %rs48, 105;
	@%p85 bra 	$L__BB0_62;
	ld.global.u8 	%rs53, [%rd3+43];
	setp.eq.s16 	%p94, %rs53, 111;
	@%p94 bra 	$L__BB0_59;
	setp.eq.s16 	%p95, %rs53, 112;
	@%p95 bra 	$L__BB0_60;
	setp.ne.s16 	%p96, %rs53, 117;
	@%p96 bra 	$L__BB0_61;
	atom.global.add.u64 	%rd42, [path_counters], 1;
	bra.uni 	$L__BB0_75;
$L__BB0_59:
	atom.global.add.u64 	%rd41, [path_counters+8], 1;
	bra.uni 	$L__BB0_75;
$L__BB0_60:
	atom.global.add.u64 	%rd40, [path_counters+16], 1;
	bra.uni 	$L__BB0_75;
$L__BB0_61:
	atom.global.add.u64 	%rd43, [path_counters+56], 1;
	bra.uni 	$L__BB0_75;
$L__BB0_62:
	setp.ne.s16 	%p86, %rs31, 115;
	@%p86 bra 	$L__BB0_65;
	ld.global.u8 	%rs49, [%rd3+40];
	setp.ne.s16 	%p87, %rs49, 116;
	@%p87 bra 	$L__BB0_65;
	atom.global.add.u64 	%rd39, [path_counters+24], 1;
	bra.uni 	$L__BB0_75;
$L__BB0_65:
	setp.ne.s16 	%p88, %rs31, 105;
	@%p88 bra 	$L__BB0_68;
	ld.global.u8 	%rs50, [%rd3+40];
	setp.ne.s16 	%p89, %rs50, 110;
	@%p89 bra 	$L__BB0_68;
	atom.global.add.u64 	%rd38, [path_counters+32], 1;
	bra.uni 	$L__BB0_75;
$L__BB0_68:
	setp.ne.s16 	%p90, %rs31, 104;
	@%p90 bra 	$L__BB0_71;
	ld.global.u8 	%rs51, [%rd3+40];
	setp.ne.s16 	%p91, %rs51, 101;
	@%p91 bra 	$L__BB0_71;
	atom.global.add.u64 	%rd37, [path_counters+40], 1;
	bra.uni 	$L__BB0_75;
$L__BB0_71:
	setp.ne.s16 	%p92, %rs31, 109;
	@%p92 bra 	$L__BB0_74;
	ld.global.u8 	%rs52, [%rd3+40];
	setp.ne.s16 	%p93, %rs52, 101;
	@%p93 bra 	$L__BB0_74;
	atom.global.add.u64 	%rd36, [path_counters+48], 1;
	bra.uni 	$L__BB0_75;
$L__BB0_74:
	atom.global.add.u64 	%rd35, [path_counters+56], 1;
$L__BB0_75:
	ret;

}
	// .globl	_Z20process_packets_goodPhii
.visible .entry _Z20process_packets_goodPhii(
	.param .u64 .ptr .align 1 _Z20process_packets_goodPhii_param_0,
	.param .u32 _Z20process_packets_goodPhii_param_1,
	.param .u32 _Z20process_packets_goodPhii_param_2
)
{
	.local .align 16 .b8 	__local_depot1[64];
	.reg .b64 	%SP;
	.reg .b64 	%SPL;
	.reg .pred 	%p<35>;
	.reg .b16 	%rs<38>;
	.reg .b32 	%r<24>;
	.reg .b64 	%rd<139>;

	mov.u64 	%SPL, __local_depot1;
	ld.param.u64 	%rd6, [_Z20process_packets_goodPhii_param_0];
	ld.param.u32 	%r3, [_Z20process_packets_goodPhii_param_1];
	ld.param.u32 	%r2, [_Z20process_packets_goodPhii_param_2];
	mov.u32 	%r4, %tid.x;
	mov.u32 	%r5, %ctaid.x;
	mov.u32 	%r6, %ntid.x;
	mad.lo.s32 	%r1, %r5, %r6, %r4;
	setp.ge.s32 	%p1, %r1, %r3;
	@%p1 bra 	$L__BB1_39;
	cvta.to.global.u64 	%rd7, %rd6;
	mul.lo.s32 	%r8, %r2, %r1;
	cvt.s64.s32 	%rd8, %r8;
	add.s64 	%rd1, %rd7, %rd8;
	mul.hi.s32 	%r9, %r1, 1717986919;
	shr.u32 	%r10, %r9, 31;
	shr.s32 	%r11, %r9, 2;
	add.s32 	%r12, %r11, %r10;
	mul.lo.s32 	%r13, %r12, 10;
	sub.s32 	%r7, %r1, %r13;
	mov.b16 	%rs31, 2048;
	st.global.u16 	[%rd1+12], %rs31;
	mov.b16 	%rs32, 69;
	st.global.u8 	[%rd1+14], %rs32;
	mov.b16 	%rs33, 6;
	st.global.u8 	[%rd1+23], %rs33;
	mov.b16 	%rs34, 80;
	st.global.u16 	[%rd1+36], %rs34;
	setp.eq.s32 	%p2, %r7, 2;
	@%p2 bra 	$L__BB1_6;
	setp.eq.s32 	%p3, %r7, 1;
	@%p3 bra 	$L__BB1_5;
	setp.ne.s32 	%p4, %r7, 0;
	@%p4 bra 	$L__BB1_7;
	mov.b16 	%rs37, 2054;
	st.global.u16 	[%rd1+12], %rs37;
	mov.b64 	%rd138, 0;
	mov.b64 	%rd137, 2;
	mov.b64 	%rd136, 1;
	bra.uni 	$L__BB1_38;
$L__BB1_5:
	mov.b16 	%rs36, 17;
	st.global.u8 	[%rd1+23], %rs36;
	mov.b64 	%rd138, 4;
	mov.b64 	%rd137, 0;
	mov.b64 	%rd136, 1;
	bra.uni 	$L__BB1_38;
$L__BB1_6:
	mov.b16 	%rs35, 443;
	st.global.u16 	[%rd1+36], %rs35;
	mov.b64 	%rd138, 4;
	mov.b64 	%rd137, 2;
	mov.b64 	%rd136, 0;
	bra.uni 	$L__BB1_38;
$L__BB1_7:
	add.u64 	%rd22, %SPL, 0;
	shr.s32 	%r14, %r1, 31;
	shr.u32 	%r15, %r14, 29;
	add.s32 	%r16, %r1, %r15;
	and.b32  	%r17, %r16, -8;
	sub.s32 	%r18, %r1, %r17;
	mov.u64 	%rd23, $str$1;
	cvta.global.u64 	%rd24, %rd23;
	mov.u64 	%rd25, $str;
	cvta.global.u64 	%rd26, %rd25;
	st.local.v2.u64 	[%rd22], {%rd26, %rd24};
	mov.u64 	%rd27, $str$3;
	cvta.global.u64 	%rd28, %rd27;
	mov.u64 	%rd29, $str$2;
	cvta.global.u64 	%rd30, %rd29;
	st.local.v2.u64 	[%rd22+16], {%rd30, %rd28};
	mov.u64 	%rd31, $str$5;
	cvta.global.u64 	%rd32, %rd31;
	mov.u64 	%rd33, $str$4;
	cvta.global.u64 	%rd34, %rd33;
	st.local.v2.u64 	[%rd22+32], {%rd34, %rd32};
	mov.u64 	%rd35, $str$7;
	cvta.global.u64 	%rd36, %rd35;
	mov.u64 	%rd37, $str$6;
	cvta.global.u64 	%rd38, %rd37;
	st.local.v2.u64 	[%rd22+48], {%rd38, %rd36};
	mul.wide.s32 	%rd39, %r18, 8;
	add.s64 	%rd40, %rd22, %rd39;
	ld.local.u64 	%rd2, [%rd40];
	ld.u8 	%rs1, [%rd2];
	setp.eq.s16 	%p5, %rs1, 0;
	mov.b64 	%rd138, 4;
	mov.b64 	%rd137, 2;
	mov.b64 	%rd136, 1;
	@%p5 bra 	$L__BB1_38;
	st.global.u8 	[%rd1+54], %rs1;
	ld.u8 	%rs2, [%rd2+1];
	setp.eq.s16 	%p6, %rs2, 0;
	@%p6 bra 	$L__BB1_38;
	st.global.u8 	[%rd1+55], %rs2;
	ld.u8 	%rs3, [%rd2+2];
	setp.eq.s16 	%p7, %rs3, 0;
	@%p7 bra 	$L__BB1_38;
	st.global.u8 	[%rd1+56], %rs3;
	ld.u8 	%rs4, [%rd2+3];
	setp.eq.s16 	%p8, %rs4, 0;
	@%p8 bra 	$L__BB1_38;
	st.global.u8 	[%rd1+57], %rs4;
	ld.u8 	%rs5, [%rd2+4];
	setp.eq.s16 	%p9, %rs5, 0;
	@%p9 bra 	$L__BB1_38;
	st.global.u8 	[%rd1+58], %rs5;
	ld.u8 	%rs6, [%rd2+5];
	setp.eq.s16 	%p10, %rs6, 0;
	@%p10 bra 	$L__BB1_38;
	st.global.u8 	[%rd1+59], %rs6;
	ld.u8 	%rs7, [%rd2+6];
	setp.eq.s16 	%p11, %rs7, 0;
	@%p11 bra 	$L__BB1_38;
	st.global.u8 	[%rd1+60], %rs7;
	ld.u8 	%rs8, [%rd2+7];
	setp.eq.s16 	%p12, %rs8, 0;
	@%p12 bra 	$L__BB1_38;
	st.global.u8 	[%rd1+61], %rs8;
	ld.u8 	%rs9, [%rd2+8];
	setp.eq.s16 	%p13, %rs9, 0;
	@%p13 bra 	$L__BB1_38;
	st.global.u8 	[%rd1+62], %rs9;
	ld.u8 	%rs10, [%rd2+9];
	setp.eq.s16 	%p14, %rs10, 0;
	@%p14 bra 	$L__BB1_38;
	st.global.u8 	[%rd1+63], %rs10;
	ld.u8 	%rs11, [%rd2+10];
	setp.eq.s16 	%p15, %rs11, 0;
	@%p15 bra 	$L__BB1_38;
	st.global.u8 	[%rd1+64], %rs11;
	ld.u8 	%rs12, [%rd2+11];
	setp.eq.s16 	%p16, %rs12, 0;
	@%p16 bra 	$L__BB1_38;
	st.global.u8 	[%rd1+65], %rs12;
	ld.u8 	%rs13, [%rd2+12];
	setp.eq.s16 	%p17, %rs13, 0;
	@%p17 bra 	$L__BB1_38;
	st.global.u8 	[%rd1+66], %rs13;
	ld.u8 	%rs14, [%rd2+13];
	setp.eq.s16 	%p18, %rs14, 0;
	@%p18 bra 	$L__BB1_38;
	st.global.u8 	[%rd1+67], %rs14;
	ld.u8 	%rs15, [%rd2+14];
	setp.eq.s16 	%p19, %rs15, 0;
	@%p19 bra 	$L__BB1_38;
	st.global.u8 	[%rd1+68], %rs15;
	ld.u8 	%rs16, [%rd2+15];
	setp.eq.s16 	%p20, %rs16, 0;
	@%p20 bra 	$L__BB1_38;
	st.global.u8 	[%rd1+69], %rs16;
	ld.u8 	%rs17, [%rd2+16];
	setp.eq.s16 	%p21, %rs17, 0;
	@%p21 bra 	$L__BB1_38;
	st.global.u8 	[%rd1+70], %rs17;
	ld.u8 	%rs18, [%rd2+17];
	setp.eq.s16 	%p22, %rs18, 0;
	@%p22 bra 	$L__BB1_38;
	st.global.u8 	[%rd1+71], %rs18;
	ld.u8 	%rs19, [%rd2+18];
	setp.eq.s16 	%p23, %rs19, 0;
	@%p23 bra 	$L__BB1_38;
	st.global.u8 	[%rd1+72], %rs19;
	ld.u8 	%rs20, [%rd2+19];
	setp.eq.s16 	%p24, %rs20, 0;
	@%p24 bra 	$L__BB1_38;
	st.global.u8 	[%rd1+73], %rs20;
	ld.u8 	%rs21, [%rd2+20];
	setp.eq.s16 	%p25, %rs21, 0;
	@%p25 bra 	$L__BB1_38;
	st.global.u8 	[%rd1+74], %rs21;
	ld.u8 	%rs22, [%rd2+21];
	setp.eq.s16 	%p26, %rs22, 0;
	@%p26 bra 	$L__BB1_38;
	st.global.u8 	[%rd1+75], %rs22;
	ld.u8 	%rs23, [%rd2+22];
	setp.eq.s16 	%p27, %rs23, 0;
	@%p27 bra 	$L__BB1_38;
	st.global.u8 	[%rd1+76], %rs23;
	ld.u8 	%rs24, [%rd2+23];
	setp.eq.s16 	%p28, %rs24, 0;
	@%p28 bra 	$L__BB1_38;
	st.global.u8 	[%rd1+77], %rs24;
	ld.u8 	%rs25, [%rd2+24];
	setp.eq.s16 	%p29, %rs25, 0;
	@%p29 bra 	$L__BB1_38;
	st.global.u8 	[%rd1+78], %rs25;
	ld.u8 	%rs26, [%rd2+25];
	setp.eq.s16 	%p30, %rs26, 0;
	@%p30 bra 	$L__BB1_38;
	st.global.u8 	[%rd1+79], %rs26;
	ld.u8 	%rs27, [%rd2+26];
	setp.eq.s16 	%p31, %rs27, 0;
	@%p31 bra 	$L__BB1_38;
	st.global.u8 	[%rd1+80], %rs27;
	ld.u8 	%rs28, [%rd2+27];
	setp.eq.s16 	%p32, %rs28, 0;
	@%p32 bra 	$L__BB1_38;
	st.global.u8 	[%rd1+81], %rs28;
	ld.u8 	%rs29, [%rd2+28];
	setp.eq.s16 	%p33, %rs29, 0;
	@%p33 bra 	$L__BB1_38;
	st.global.u8 	[%rd1+82], %rs29;
	ld.u8 	%rs30, [%rd2+29];
	setp.eq.s16 	%p34, %rs30, 0;
	@%p34 bra 	$L__BB1_38;
	st.global.u8 	[%rd1+83], %rs30;
$L__BB1_38:
	or.b64  	%rd131, %rd137, %rd138;
	or.b64  	%rd132, %rd131, %rd136;
	shr.s32 	%r19, %r1, 31;
	shr.u32 	%r20, %r19, 12;
	add.s32 	%r21, %r1, %r20;
	and.b32  	%r22, %r21, -1048576;
	sub.s32 	%r23, %r1, %r22;
	mul.wide.s32 	%rd133, %r23, 8;
	mov.u64 	%rd134, per_thread_results;
	add.s64 	%rd135, %rd134, %rd133;
	st.global.u64 	[%rd135], %rd132;
$L__BB1_39:
	ret;

}
	// .globl	_Z14reset_countersv
.visible .entry _Z14reset_countersv()
{
	.reg .pred 	%p<3>;
	.reg .b32 	%r<2>;
	.reg .b64 	%rd<9>;

	mov.u32 	%r1, %tid.x;
	setp.gt.u32 	%p1, %r1, 7;
	@%p1 bra 	$L__BB2_3;
	mul.wide.u32 	%rd1, %r1, 8;
	mov.u64 	%rd2, path_counters;
	add.s64 	%rd3, %rd2, %rd1;
	mov.b64 	%rd4, 0;
	st.global.u64 	[%rd3], %rd4;
	setp.gt.u32 	%p2, %r1, 3;
	@%p2 bra 	$L__BB2_3;
	mov.u64 	%rd6, protocol_counters;
	add.s64 	%rd7, %rd6, %rd1;
	mov.b64 	%rd8, 0;
	st.global.u64 	[%rd7], %rd8;
$L__BB2_3:
	ret;

}


// ===== COMPILED SASS (sm_100) =====

	.target	sm_100

	.elftype	@"ET_EXEC"


//--------------------- .note.nv.tkinfo           --------------------------
	.section	.note.nv.tkinfo,"",@"SHT_NOTE"
	.sectionflags	@"SHF_NOTE_NV_TKINFO"
	.tkinfo
        /*0018*/ 	.word	0x00000002
        /*0030*/ 	.string	""
        /*0030*/ 	.string	"ptxas"
        /*0030*/ 	.string	"Cuda compilation tools, release 13.0, V13.0.88"
        /*0030*/ 	.string	"Build cuda_13.0.r13.0/compiler.36424714_0"
        /*0030*/ 	.string	"-arch sm_100 -m 64 "



//--------------------- .note.nv.cuinfo           --------------------------
	.section	.note.nv.cuinfo,"",@"SHT_NOTE"
	.sectionflags	@"SHF_NOTE_NV_CUINFO"
        /*0018*/ 	.short	0x0002
        /*001a*/ 	.short	0x0064
        /*001c*/ 	.short	0x0082
	.zero		2


//--------------------- .nv.info                  --------------------------
	.section	.nv.info,"",@"SHT_CUDA_INFO"
	.align	4


	//----- nvinfo : EIATTR_REGCOUNT
	.align		4
        /*0000*/ 	.byte	0x04, 0x2f
        /*0002*/ 	.short	(.L_12 - .L_11)
	.align		4
.L_11:
        /*0004*/ 	.word	index@(_Z19process_packets_badPhii)
        /*0008*/ 	.word	0x0000001a


	//----- nvinfo : EIATTR_FRAME_SIZE
	.align		4
.L_12:
        /*000c*/ 	.byte	0x04, 0x11
        /*000e*/ 	.short	(.L_14 - .L_13)
	.align		4
.L_13:
        /*0010*/ 	.word	index@(_Z19process_packets_badPhii)
        /*0014*/ 	.word	0x00000040


	//----- nvinfo : EIATTR_REGCOUNT
	.align		4
.L_14:
        /*0018*/ 	.byte	0x04, 0x2f
        /*001a*/ 	.short	(.L_16 - .L_15)
	.align		4
.L_15:
        /*001c*/ 	.word	index@(_Z20process_packets_goodPhii)
        /*0020*/ 	.word	0x0000001c


	//----- nvinfo : EIATTR_FRAME_SIZE
	.align		4
.L_16:
        /*0024*/ 	.byte	0x04, 0x11
        /*0026*/ 	.short	(.L_18 - .L_17)
	.align		4
.L_17:
        /*0028*/ 	.word	index@(_Z20process_packets_goodPhii)
        /*002c*/ 	.word	0x00000040


	//----- nvinfo : EIATTR_REGCOUNT
	.align		4
.L_18:
        /*0030*/ 	.byte	0x04, 0x2f
        /*0032*/ 	.short	(.L_20 - .L_19)
	.align		4
.L_19:
        /*0034*/ 	.word	index@(_Z14reset_countersv)
        /*0038*/ 	.word	0x00000008


	//----- nvinfo : EIATTR_FRAME_SIZE
	.align		4
.L_20:
        /*003c*/ 	.byte	0x04, 0x11
        /*003e*/ 	.short	(.L_22 - .L_21)
	.align		4
.L_21:
        /*0040*/ 	.word	index@(_Z14reset_countersv)
        /*0044*/ 	.word	0x00000000


	//----- nvinfo : EIATTR_MIN_STACK_SIZE
	.align		4
.L_22:
        /*0048*/ 	.byte	0x04, 0x12
        /*004a*/ 	.short	(.L_24 - .L_23)
	.align		4
.L_23:
        /*004c*/ 	.word	index@(_Z14reset_countersv)
        /*0050*/ 	.word	0x00000000


	//----- nvinfo : EIATTR_MIN_STACK_SIZE
	.align		4
.L_24:
        /*0054*/ 	.byte	0x04, 0x12
        /*0056*/ 	.short	(.L_26 - .L_25)
	.align		4
.L_25:
        /*0058*/ 	.word	index@(_Z20process_packets_goodPhii)
        /*005c*/ 	.word	0x00000040


	//----- nvinfo : EIATTR_MIN_STACK_SIZE
	.align		4
.L_26:
        /*0060*/ 	.byte	0x04, 0x12
        /*0062*/ 	.short	(.L_28 - .L_27)
	.align		4
.L_27:
        /*0064*/ 	.word	index@(_Z19process_packets_badPhii)
        /*0068*/ 	.word	0x00000040
.L_28:


//--------------------- .nv.compat                --------------------------
	.section	.nv.compat,"",@"SHT_CUDA_COMPAT_INFO"
	.align	4
        /*0000*/ 	.byte	0x02, 0x09, 0x00, 0x00, 0x02, 0x02, 0x01, 0x00, 0x02, 0x05, 0x05, 0x00, 0x03, 0x07, 0x01, 0x01
        /*0010*/ 	.byte	0x02, 0x03, 0x00, 0x00, 0x02, 0x06, 0x01, 0x00, 0x04, 0x0b, 0x08, 0x00, 0x09, 0x00, 0x00, 0x00
        /*0020*/ 	.byte	0x00, 0x00, 0x00, 0x00


//--------------------- .nv.info._Z14reset_countersv --------------------------
	.section	.nv.info._Z14reset_countersv,"",@"SHT_CUDA_INFO"
	.sectionflags	@""
	.align	4


	//----- nvinfo : EIATTR_CUDA_API_VERSION
	.align		4
        /*0000*/ 	.byte	0x04, 0x37
        /*0002*/ 	.short	(.L_30 - .L_29)
.L_29:
        /*0004*/ 	.word	0x00000082


	//----- nvinfo : EIATTR_SPARSE_MMA_MASK
	.align		4
.L_30:
        /*0008*/ 	.byte	0x03, 0x50
        /*000a*/ 	.short	0x0000


	//----- nvinfo : EIATTR_MAXREG_COUNT
	.align		4
        /*000c*/ 	.byte	0x03, 0x1b
        /*000e*/ 	.short	0x00ff


	//----- nvinfo : EIATTR_MERCURY_ISA_VERSION
	.align		4
        /*0010*/ 	.byte	0x03, 0x5f
        /*0012*/ 	.short	0x0101


	//----- nvinfo : EIATTR_VRC_CTA_INIT_COUNT
	.align		4
        /*0014*/ 	.byte	0x02, 0x4a
	.zero		1
	.zero		1


	//----- nvinfo : EIATTR_EXIT_INSTR_OFFSETS
	.align		4
        /*0018*/ 	.byte	0x04, 0x1c
        /*001a*/ 	.short	(.L_32 - .L_31)


	//   ....[0]....
.L_31:
        /*001c*/ 	.word	0x00000030


	//   ....[1]....
        /*0020*/ 	.word	0x00000090


	//   ....[2]....
        /*0024*/ 	.word	0x000000d0


	//----- nvinfo : EIATTR_SW_WAR
	.align		4
.L_32:
        /*0028*/ 	.byte	0x04, 0x36
        /*002a*/ 	.short	(.L_34 - .L_33)
.L_33:
        /*002c*/ 	.word	0x00000008
.L_34:


//--------------------- .nv.info._Z20process_packets_goodPhii --------------------------
	.section	.nv.info._Z20process_packets_goodPhii,"",@"SHT_CUDA_INFO"
	.sectionflags	@""
	.align	4


	//----- nvinfo : EIATTR_CUDA_API_VERSION
	.align		4
        /*0000*/ 	.byte	0x04, 0x37
        /*0002*/ 	.short	(.L_36 - .L_35)
.L_35:
        /*0004*/ 	.word	0x00000082


	//----- nvinfo : EIATTR_KPARAM_INFO
	.align		4
.L_36:
        /*0008*/ 	.byte	0x04, 0x17
        /*000a*/ 	.short	(.L_38 - .L_37)
.L_37:
        /*000c*/ 	.word	0x00000000
        /*0010*/ 	.short	0x0002
        /*0012*/ 	.short	0x000c
        /*0014*/ 	.byte	0x00, 0xf0, 0x11, 0x00


	//----- nvinfo : EIATTR_KPARAM_INFO
	.align		4
.L_38:
        /*0018*/ 	.byte	0x04, 0x17
        /*001a*/ 	.short	(.L_40 - .L_39)
.L_39:
        /*001c*/ 	.word	0x00000000
        /*0020*/ 	.short	0x0001
        /*0022*/ 	.short	0x0008
        /*0024*/ 	.byte	0x00, 0xf0, 0x11, 0x00


	//----- nvinfo : EIATTR_KPARAM_INFO
	.align		4
.L_40:
        /*0028*/ 	.byte	0x04, 0x17
        /*002a*/ 	.short	(.L_42 - .L_41)
.L_41:
        /*002c*/ 	.word	0x00000000
        /*0030*/ 	.short	0x0000
        /*0032*/ 	.short	0x0000
        /*0034*/ 	.byte	0x00, 0xf5, 0x21, 0x00


	//----- nvinfo : EIATTR_SPARSE_MMA_MASK
	.align		4
.L_42:
        /*0038*/ 	.byte	0x03, 0x50
        /*003a*/ 	.short	0x0000


	//----- nvinfo : EIATTR_MAXREG_COUNT
	.align		4
        /*003c*/ 	.byte	0x03, 0x1b
        /*003e*/ 	.short	0x00ff


	//----- nvinfo : EIATTR_MERCURY_ISA_VERSION
	.align		4
        /*0040*/ 	.byte	0x03, 0x5f
        /*0042*/ 	.short	0x0101


	//----- nvinfo : EIATTR_VRC_CTA_INIT_COUNT
	.align		4
        /*0044*/ 	.byte	0x02, 0x4a
	.zero		1
	.zero		1


	//----- nvinfo : EIATTR_EXIT_INSTR_OFFSETS
	.align		4
        /*0048*/ 	.byte	0x04, 0x1c
        /*004a*/ 	.short	(.L_44 - .L_43)


	//   ....[0]....
.L_43:
        /*004c*/ 	.word	0x00000080


	//   ....[1]....
        /*0050*/ 	.word	0x00000ce0


	//----- nvinfo : EIATTR_CRS_STACK_SIZE
	.align		4
.L_44:
        /*0054*/ 	.byte	0x04, 0x1e
        /*0056*/ 	.short	(.L_46 - .L_45)
.L_45:
        /*0058*/ 	.word	0x00000000


	//----- nvinfo : EIATTR_CBANK_PARAM_SIZE
	.align		4
.L_46:
        /*005c*/ 	.byte	0x03, 0x19
        /*005e*/ 	.short	0x0010


	//----- nvinfo : EIATTR_PARAM_CBANK
	.align		4
        /*0060*/ 	.byte	0x04, 0x0a
        /*0062*/ 	.short	(.L_48 - .L_47)
	.align		4
.L_47:
        /*0064*/ 	.word	index@(.nv.constant0._Z20process_packets_goodPhii)
        /*0068*/ 	.short	0x0380
        /*006a*/ 	.short	0x0010


	//----- nvinfo : EIATTR_SW_WAR
	.align		4
.L_48:
        /*006c*/ 	.byte	0x04, 0x36
        /*006e*/ 	.short	(.L_50 - .L_49)
.L_49:
        /*0070*/ 	.word	0x00000008
.L_50:


//--------------------- .nv.info._Z19process_packets_badPhii --------------------------
	.section	.nv.info._Z19process_packets_badPhii,"",@"SHT_CUDA_INFO"
	.sectionflags	@""
	.align	4


	//----- nvinfo : EIATTR_CUDA_API_VERSION
	.align		4
        /*0000*/ 	.byte	0x04, 0x37
        /*0002*/ 	.short	(.L_52 - .L_51)
.L_51:
        /*0004*/ 	.word	0x00000082


	//----- nvinfo : EIATTR_KPARAM_INFO
	.align		4
.L_52:
        /*0008*/ 	.byte	0x04, 0x17
        /*000a*/ 	.short	(.L_54 - .L_53)
.L_53:
        /*000c*/ 	.word	0x00000000
        /*0010*/ 	.short	0x0002
        /*0012*/ 	.short	0x000c
        /*0014*/ 	.byte	0x00, 0xf0, 0x11, 0x00


	//----- nvinfo : EIATTR_KPARAM_INFO
	.align		4
.L_54:
        /*0018*/ 	.byte	0x04, 0x17
        /*001a*/ 	.short	(.L_56 - .L_55)
.L_55:
        /*001c*/ 	.word	0x00000000
        /*0020*/ 	.short	0x0001
        /*0022*/ 	.short	0x0008
        /*0024*/ 	.byte	0x00, 0xf0, 0x11, 0x00


	//----- nvinfo : EIATTR_KPARAM_INFO
	.align		4
.L_56:
        /*0028*/ 	.byte	0x04, 0x17
        /*002a*/ 	.short	(.L_58 - .L_57)
.L_57:
        /*002c*/ 	.word	0x00000000
        /*0030*/ 	.short	0x0000
        /*0032*/ 	.short	0x0000
        /*0034*/ 	.byte	0x00, 0xf5, 0x21, 0x00


	//----- nvinfo : EIATTR_SPARSE_MMA_MASK
	.align		4
.L_58:
        /*0038*/ 	.byte	0x03, 0x50
        /*003a*/ 	.short	0x0000


	//----- nvinfo : EIATTR_MAXREG_COUNT
	.align		4
        /*003c*/ 	.byte	0x03, 0x1b
        /*003e*/ 	.short	0x00ff


	//----- nvinfo : EIATTR_MERCURY_ISA_VERSION
	.align		4
        /*0040*/ 	.byte	0x03, 0x5f
        /*0042*/ 	.short	0x0101


	//----- nvinfo : EIATTR_INT_WARP_WIDE_INSTR_OFFSETS
	.align		4
        /*0044*/ 	.byte	0x04, 0x31
        /*0046*/ 	.short	(.L_60 - .L_59)


	//   ....[0]....
.L_59:
        /*0048*/ 	.word	0x00001000


	//   ....[1]....
        /*004c*/ 	.word	0x00001180


	//   ....[2]....
        /*0050*/ 	.word	0x00001280


	//   ....[3]....
        /*0054*/ 	.word	0x00001350


	//   ....[4]....
        /*0058*/ 	.word	0x000016d0


	//   ....[5]....
        /*005c*/ 	.word	0x000017a0


	//   ....[6]....
        /*0060*/ 	.word	0x000018b0


	//   ....[7]....
        /*0064*/ 	.word	0x000019c0


	//   ....[8]....
        /*0068*/ 	.word	0x00001b40


	//   ....[9]....
        /*006c*/ 	.word	0x00001cc0


	//   ....[10]....
        /*0070*/ 	.word	0x00001e40


	//   ....[11]....
        /*0074*/ 	.word	0x00001fb0


	//   ....[12]....
        /*0078*/ 	.word	0x000020d0


	//----- nvinfo : EIATTR_VRC_CTA_INIT_COUNT
	.align		4
.L_60:
        /*007c*/ 	.byte	0x02, 0x4a
	.zero		1
	.zero		1


	//----- nvinfo : EIATTR_EXIT_INSTR_OFFSETS
	.align		4
        /*0080*/ 	.byte	0x04, 0x1c
        /*0082*/ 	.short	(.L_62 - .L_61)


	//   ....[0]....
.L_61:
        /*0084*/ 	.word	0x00000080


	//   ....[1]....
        /*0088*/ 	.word	0x00000fc0


	//   ....[2]....
        /*008c*/ 	.word	0x000010b0


	//   ....[3]....
        /*0090*/ 	.word	0x000010d0


	//   ....[4]....
        /*0094*/ 	.word	0x00001230


	//   ....[5]....
        /*0098*/ 	.word	0x00001250


	//   ....[6]....
        /*009c*/ 	.word	0x00001330


	//   ....[7]....
        /*00a0*/ 	.word	0x000014d0


	//   ....[8]....
        /*00a4*/ 	.word	0x00001500


	//   ....[9]....
        /*00a8*/ 	.word	0x00001530


	//   ....[10]....
        /*00ac*/ 	.word	0x00001560


	//   ....[11]....
        /*00b0*/ 	.word	0x00001780


	//   ....[12]....
        /*00b4*/ 	.word	0x00001890


	//   ....[13]....
        /*00b8*/ 	.word	0x000019a0


	//   ....[14]....
        /*00bc*/ 	.word	0x00001ab0


	//   ....[15]....
        /*00c0*/ 	.word	0x00001c30


	//   ....[16]....
        /*00c4*/ 	.word	0x00001db0


	//   ....[17]....
        /*00c8*/ 	.word	0x00001f30


	//   ....[18]....
        /*00cc*/ 	.word	0x000020a0


	//   ....[19]....
        /*00d0*/ 	.word	0x000021c0


	//----- nvinfo : EIATTR_CRS_STACK_SIZE
	.align		4
.L_62:
        /*00d4*/ 	.byte	0x04, 0x1e
        /*00d6*/ 	.short	(.L_64 - .L_63)
.L_63:
        /*00d8*/ 	.word	0x00000000


	//----- nvinfo : EIATTR_CBANK_PARAM_SIZE
	.align		4
.L_64:
        /*00dc*/ 	.byte	0x03, 0x19
        /*00de*/ 	.short	0x0010


	//----- nvinfo : EIATTR_PARAM_CBANK
	.align		4
        /*00e0*/ 	.byte	0x04, 0x0a
        /*00e2*/ 	.short	(.L_66 - .L_65)
	.align		4
.L_65:
        /*00e4*/ 	.word	index@(.nv.constant0._Z19process_packets_badPhii)
        /*00e8*/ 	.short	0x0380
        /*00ea*/ 	.short	0x0010


	//----- nvinfo : EIATTR_SW_WAR
	.align		4
.L_66:
        /*00ec*/ 	.byte	0x04, 0x36
        /*00ee*/ 	.short	(.L_68 - .L_67)
.L_67:
        /*00f0*/ 	.word	0x00000008
.L_68:


//--------------------- .nv.callgraph             --------------------------
	.section	.nv.callgraph,"",@"SHT_CUDA_CALLGRAPH"
	.align	4
	.sectionentsize	8
	.align		4
        /*0000*/ 	.word	0x00000000
	.align		4
        /*0004*/ 	.word	0xffffffff
	.align		4
        /*0008*/ 	.word	0x00000000
	.align		4
        /*000c*/ 	.word	0xfffffffe
	.align		4
        /*0010*/ 	.word	0x00000000
	.align		4
        /*0014*/ 	.word	0xfffffffd
	.align		4
        /*0018*/ 	.word	0x00000000
	.align		4
        /*001c*/ 	.word	0xfffffffc


//--------------------- .nv.constant4             --------------------------
	.section	.nv.constant4,"a",@progbits
	.align	8
	.align		8
.nv.constant4:
        /*0000*/ 	.dword	path_counters
	.align		8
        /*0008*/ 	.dword	protocol_counters
	.align		8
        /*0010*/ 	.dword	per_thread_results
	.align		8
        /*0018*/ 	.dword	$str
	.align		8
        /*0020*/ 	.dword	$str$1
	.align		8
        /*0028*/ 	.dword	$str$2
	.align		8
        /*0030*/ 	.dword	$str$3
	.align		8
        /*0038*/ 	.dword	$str$4
	.align		8
        /*0040*/ 	.dword	$str$5
	.align		8
        /*0048*/ 	.dword	$str$6
	.align		8
        /*0050*/ 	.dword	$str$7


//--------------------- .text._Z14reset_countersv --------------------------
	.section	.text._Z14reset_countersv,"ax",@progbits
	.align	128
        .global         _Z14reset_countersv
        .type           _Z14reset_countersv,@function
        .size           _Z14reset_countersv,(.L_x_27 - _Z14reset_countersv)
        .other          _Z14reset_countersv,@"STO_CUDA_ENTRY STV_DEFAULT"
_Z14reset_countersv:
.text._Z14reset_countersv:
[----:B------:R-:W-:Y:S01]  /*0000*/  LDC R1, c[0x0][0x37c] ;  /* 0x0000df00ff017b82 */ /* 0x000fe20000000800 */
[----:B------:R-:W0:Y:S02]  /*0010*/  S2R R5, SR_TID.X ;  /* 0x0000000000057919 */ /* 0x000e240000002100 */
[----:B0-----:R-:W-:-:S13]  /*0020*/  ISETP.GT.U32.AND P0, PT, R5, 0x7, PT ;  /* 0x000000070500780c */ /* 0x001fda0003f04070 */
[----:B------:R-:W-:Y:S05]  /*0030*/  @P0 EXIT ;  /* 0x000000000000094d */ /* 0x000fea0003800000 */
[----:B------:R-:W0:Y:S01]  /*0040*/  LDC.64 R2, c[0x4][RZ] ;  /* 0x01000000ff027b82 */ /* 0x000e220000000a00 */
[----:B------:R-:W1:Y:S01]  /*0050*/  LDCU.64 UR4, c[0x0][0x358] ;  /* 0x00006b00ff0477ac */ /* 0x000e620008000a00 */
[C---:B------:R-:W-:Y:S01]  /*0060*/  ISETP.GT.U32.AND P0, PT, R5.reuse, 0x3, PT ;  /* 0x000000030500780c */ /* 0x040fe20003f04070 */
[----:B0-----:R-:W-:-:S05]  /*0070*/  IMAD.WIDE.U32 R2, R5, 0x8, R2 ;  /* 0x0000000805027825 */ /* 0x001fca00078e0002 */
[----:B-1----:R0:W-:Y:S07]  /*0080*/  STG.E.64 desc[UR4][R2.64], RZ ;  /* 0x000000ff02007986 */ /* 0x0021ee000c101b04 */
[----:B------:R-:W-:Y:S05]  /*0090*/  @P0 EXIT ;  /* 0x000000000000094d */ /* 0x000fea0003800000 */
[----:B0-----:R-:W0:Y:S02]  /*00a0*/  LDC.64 R2, c[0x4][0x8] ;  /* 0x01000200ff027b82 */ /* 0x001e240000000a00 */
[----:B0-----:R-:W-:-:S05]  /*00b0*/  IMAD.WIDE.U32 R2, R5, 0x8, R2 ;  /* 0x0000000805027825 */ /* 0x001fca00078e0002 */
[----:B------:R-:W-:Y:S01]  /*00c0*/  STG.E.64 desc[UR4][R2.64], RZ ;  /* 0x000000ff02007986 */ /* 0x000fe2000c101b04 */
[----:B------:R-:W-:Y:S05]  /*00d0*/  EXIT ;  /* 0x000000000000794d */ /* 0x000fea0003800000 */
.L_x_0:
[----:B------:R-:W-:-:S00]  /*00e0*/  BRA `(.L_x_0) ;  /* 0xfffffffc00fc7947 */ /* 0x000fc0000383ffff */
[----:B------:R-:W-:-:S00]  /*00f0*/  NOP ;  /* 0x0000000000007918 */ /* 0x000fc00000000000 */
        /* <DEDUP_REMOVED lines=8> */
.L_x_27:


//--------------------- .text._Z20process_packets_goodPhii --------------------------
	.section	.text._Z20process_packets_goodPhii,"ax",@progbits
	.align	128
        .global         _Z20process_packets_goodPhii
        .type           _Z20process_packets_goodPhii,@function
        .size           _Z20process_packets_goodPhii,(.L_x_28 - _Z20process_packets_goodPhii)
        .other          _Z20process_packets_goodPhii,@"STO_CUDA_ENTRY STV_DEFAULT"
_Z20process_packets_goodPhii:
.text._Z20process_packets_goodPhii:
[----:B------:R-:W0:Y:S01]  /*0000*/  LDC R1, c[0x0][0x37c] ;  /* 0x0000df00ff017b82 */ /* 0x000e220000000800 */
[----:B------:R-:W1:Y:S07]  /*0010*/  S2R R23, SR_TID.X ;  /* 0x0000000000177919 */ /* 0x000e6e0000002100 */
[----:B------:R-:W1:Y:S01]  /*0020*/  S2UR UR4, SR_CTAID.X ;  /* 0x00000000000479c3 */ /* 0x000e620000002500 */
[----:B------:R-:W2:Y:S01]  /*0030*/  LDCU UR5, c[0x0][0x388] ;  /* 0x00007100ff0577ac */ /* 0x000ea20008000800 */
[----:B0-----:R-:W-:-:S06]  /*0040*/  VIADD R1, R1, 0xffffffc0 ;  /* 0xffffffc001017836 */ /* 0x001fcc0000000000 */
[----:B------:R-:W1:Y:S02]  /*0050*/  LDC R0, c[0x0][0x360] ;  /* 0x0000d800ff007b82 */ /* 0x000e640000000800 */
[----:B-1----:R-:W-:-:S05]  /*0060*/  IMAD R23, R0, UR4, R23 ;  /* 0x0000000400177c24 */ /* 0x002fca000f8e0217 */
[----:B--2---:R-:W-:-:S13]  /*0070*/  ISETP.GE.AND P0, PT, R23, UR5, PT ;  /* 0x0000000517007c0c */ /* 0x004fda000bf06270 */
[----:B------:R-:W-:Y:S05]  /*0080*/  @P0 EXIT ;  /* 0x000000000000094d */ /* 0x000fea0003800000 */
[----:B------:R-:W0:Y:S01]  /*0090*/  LDCU UR4, c[0x0][0x38c] ;  /* 0x00007180ff0477ac */ /* 0x000e220008000800 */
[----:B------:R-:W-:Y:S01]  /*00a0*/  IMAD.MOV.U32 R12, RZ, RZ, 0x800 ;  /* 0x00000800ff0c7424 */ /* 0x000fe200078e00ff */
[----:B------:R-:W-:Y:S01]  /*00b0*/  BSSY.RECONVERGENT B0, `(.L_x_1) ;  /* 0x00000b8000007945 */ /* 0x000fe20003800200 */
[----:B------:R-:W-:Y:S01]  /*00c0*/  IMAD.MOV.U32 R2, RZ, RZ, 0x45 ;  /* 0x00000045ff027424 */ /* 0x000fe200078e00ff */
[----:B------:R-:W1:Y:S01]  /*00d0*/  LDCU.64 UR6, c[0x0][0x380] ;  /* 0x00007000ff0677ac */ /* 0x000e620008000a00 */
[----:B------:R-:W-:Y:S02]  /*00e0*/  IMAD.MOV.U32 R4, RZ, RZ, 0x6 ;  /* 0x00000006ff047424 */ /* 0x000fe400078e00ff */
[----:B------:R-:W-:Y:S01]  /*00f0*/  IMAD.MOV.U32 R5, RZ, RZ, 0x50 ;  /* 0x00000050ff057424 */ /* 0x000fe200078e00ff */
[----:B------:R-:W2:Y:S01]  /*0100*/  LDCU.64 UR8, c[0x0][0x358] ;  /* 0x00006b00ff0877ac */ /* 0x000ea20008000a00 */
[----:B------:R-:W-:Y:S01]  /*0110*/  UMOV UR5, URZ ;  /* 0x000000ff00057c82 */ /* 0x000fe20008000000 */
[----:B0-----:R-:W-:Y:S01]  /*0120*/  IMAD R0, R23, UR4, RZ ;  /* 0x0000000417007c24 */ /* 0x001fe2000f8e02ff */
[----:B------:R-:W-:-:S04]  /*0130*/  UMOV UR4, URZ ;  /* 0x000000ff00047c82 */ /* 0x000fc80008000000 */
[----:B-1----:R-:W-:Y:S01]  /*0140*/  IADD3 R24, P0, PT, R0, UR6, RZ ;  /* 0x0000000600187c10 */ /* 0x002fe2000ff1e0ff */
[----:B------:R-:W-:-:S03]  /*0150*/  UMOV UR6, URZ ;  /* 0x000000ff00067c82 */ /* 0x000fc60008000000 */
[----:B------:R-:W-:Y:S01]  /*0160*/  LEA.HI.X.SX32 R25, R0, UR7, 0x1, P0 ;  /* 0x0000000700197c11 */ /* 0x000fe200080f0eff */
[----:B------:R-:W-:-:S04]  /*0170*/  IMAD.HI R0, R23, 0x66666667, RZ ;  /* 0x6666666717007827 */ /* 0x000fc800078e02ff */
[----:B--2---:R0:W-:Y:S01]  /*0180*/  STG.E.U16 desc[UR8][R24.64+0xc], R12 ;  /* 0x00000c0c18007986 */ /* 0x0041e2000c101508 */
[----:B------:R-:W-:-:S03]  /*0190*/  SHF.R.U32.HI R3, RZ, 0x1f, R0 ;  /* 0x0000001fff037819 */ /* 0x000fc60000011600 */
[----:B------:R0:W-:Y:S01]  /*01a0*/  STG.E.U8 desc[UR8][R24.64+0xe], R2 ;  /* 0x00000e0218007986 */ /* 0x0001e2000c101108 */
[----:B------:R-:W-:-:S03]  /*01b0*/  LEA.HI.SX32 R0, R0, R3, 0x1e ;  /* 0x0000000300007211 */ /* 0x000fc600078ff2ff */
[----:B------:R0:W-:Y:S02]  /*01c0*/  STG.E.U8 desc[UR8][R24.64+0x17], R4 ;  /* 0x0000170418007986 */ /* 0x0001e4000c101108 */
[----:B------:R-:W-:Y:S02]  /*01d0*/  IMAD R0, R0, -0xa, R23 ;  /* 0xfffffff600007824 */ /* 0x000fe400078e0217 */
[----:B------:R0:W-:Y:S03]  /*01e0*/  STG.E.U16 desc[UR8][R24.64+0x24], R5 ;  /* 0x0000240518007986 */ /* 0x0001e6000c101508 */
[----:B------:R-:W-:-:S13]  /*01f0*/  ISETP.NE.AND P0, PT, R0, 0x2, PT ;  /* 0x000000020000780c */ /* 0x000fda0003f05270 */
[----:B0-----:R-:W-:Y:S05]  /*0200*/  @!P0 BRA `(.L_x_2) ;  /* 0x0000000800748947 */ /* 0x001fea0003800000 */
[----:B------:R-:W-:-:S13]  /*0210*/  ISETP.NE.AND P0, PT, R0, 0x1, PT ;  /* 0x000000010000780c */ /* 0x000fda0003f05270 */
[----:B------:R-:W-:Y:S05]  /*0220*/  @!P0 BRA `(.L_x_3) ;  /* 0x0000000800548947 */ /* 0x000fea0003800000 */
[----:B------:R-:W-:Y:S01]  /*0230*/  ISETP.NE.AND P0, PT, R0, RZ, PT ;  /* 0x000000ff0000720c */ /* 0x000fe20003f05270 */
[----:B------:R-:W-:-:S12]  /*0240*/  IMAD.MOV.U32 R12, RZ, RZ, 0x806 ;  /* 0x00000806ff0c7424 */ /* 0x000fd800078e00ff */
[----:B------:R1:W-:Y:S01]  /*0250*/  @!P0 STG.E.U16 desc[UR8][R24.64+0xc], R12 ;  /* 0x00000c0c18008986 */ /* 0x0003e2000c101508 */
[----:B------:R-:W-:Y:S02]  /*0260*/  @!P0 IMAD.MOV.U32 R20, RZ, RZ, RZ ;  /* 0x000000ffff148224 */ /* 0x000fe400078e00ff */
[----:B------:R-:W-:Y:S02]  /*0270*/  @!P0 IMAD.MOV.U32 R21, RZ, RZ, 0x2 ;  /* 0x00000002ff158424 */ /* 0x000fe400078e00ff */
[----:B------:R-:W-:Y:S01]  /*0280*/  @!P0 IMAD.MOV.U32 R0, RZ, RZ, 0x1 ;  /* 0x00000001ff008424 */ /* 0x000fe200078e00ff */
[----:B------:R-:W-:Y:S06]  /*0290*/  @!P0 BRA `(.L_x_4) ;  /* 0x0000000800648947 */ /* 0x000fec0003800000 */
[----:B------:R-:W0:Y:S01]  /*02a0*/  LDC.64 R4, c[0x4][0x18] ;  /* 0x01000600ff047b82 */ /* 0x000e220000000a00 */
[----:B------:R-:W-:-:S04]  /*02b0*/  SHF.R.S32.HI R0, RZ, 0x1f, R23 ;  /* 0x0000001fff007819 */ /* 0x000fc80000011417 */
[----:B------:R-:W-:-:S03]  /*02c0*/  LEA.HI R0, R0, R23, RZ, 0x3 ;  /* 0x0000001700007211 */ /* 0x000fc600078f18ff */
[----:B------:R-:W0:Y:S01]  /*02d0*/  LDC.64 R6, c[0x4][0x20] ;  /* 0x01000800ff067b82 */ /* 0x000e220000000a00 */
[----:B------:R-:W-:-:S05]  /*02e0*/  LOP3.LUT R0, R0, 0xfffffff8, RZ, 0xc0, !PT ;  /* 0xfffffff800007812 */ /* 0x000fca00078ec0ff */
[----:B------:R-:W-:Y:S02]  /*02f0*/  IMAD.IADD R0, R23, 0x1, -R0 ;  /* 0x0000000117007824 */ /* 0x000fe400078e0a00 */
[----:B------:R-:W2:Y:S02]  /*0300*/  LDC.64 R8, c[0x4][0x28] ;  /* 0x01000a00ff087b82 */ /* 0x000ea40000000a00 */
[----:B------:R-:W-:-:S06]  /*0310*/  IMAD R2, R0, 0x8, R1 ;  /* 0x0000000800027824 */ /* 0x000fcc00078e0201 */
[----:B------:R-:W2:Y:S08]  /*0320*/  LDC.64 R10, c[0x4][0x30] ;  /* 0x01000c00ff0a7b82 */ /* 0x000eb00000000a00 */
[----:B-1----:R-:W1:Y:S01]  /*0330*/  LDC.64 R12, c[0x4][0x38] ;  /* 0x01000e00ff0c7b82 */ /* 0x002e620000000a00 */
[----:B0-----:R3:W-:Y:S07]  /*0340*/  STL.128 [R1], R4 ;  /* 0x0000000401007387 */ /* 0x0017ee0000100c00 */
[----:B------:R-:W1:Y:S08]  /*0350*/  LDC.64 R14, c[0x4][0x40] ;  /* 0x01001000ff0e7b82 */ /* 0x000e700000000a00 */
[----:B------:R-:W0:Y:S01]  /*0360*/  LDC.64 R16, c[0x4][0x48] ;  /* 0x01001200ff107b82 */ /* 0x000e220000000a00 */
[----:B--2---:R3:W-:Y:S07]  /*0370*/  STL.128 [R1+0x10], R8 ;  /* 0x0000100801007387 */ /* 0x0047ee0000100c00 */
[----:B------:R-:W0:Y:S01]  /*0380*/  LDC.64 R18, c[0x4][0x50] ;  /* 0x01001400ff127b82 */ /* 0x000e220000000a00 */
[----:B-1----:R3:W-:Y:S04]  /*0390*/  STL.128 [R1+0x20], R12 ;  /* 0x0000200c01007387 */ /* 0x0027e80000100c00 */
[----:B0-----:R3:W-:Y:S04]  /*03a0*/  STL.128 [R1+0x30], R16 ;  /* 0x0000301001007387 */ /* 0x0017e80000100c00 */
[----:B------:R-:W2:Y:S04]  /*03b0*/  LDL.64 R2, [R2] ;  /* 0x0000000002027983 */ /* 0x000ea80000100a00 */
[----:B--2---:R-:W2:Y:S01]  /*03c0*/  LD.E.U8 R22, desc[UR8][R2.64] ;  /* 0x0000000802167980 */ /* 0x004ea2000c101100 */
[----:B------:R-:W-:-:S02]  /*03d0*/  IMAD.MOV.U32 R20, RZ, RZ, 0x4 ;  /* 0x00000004ff147424 */ /* 0x000fc400078e00ff */
[----:B------:R-:W-:Y:S02]  /*03e0*/  IMAD.MOV.U32 R21, RZ, RZ, 0x2 ;  /* 0x00000002ff157424 */ /* 0x000fe400078e00ff */
[----:B------:R-:W-:Y:S01]  /*03f0*/  IMAD.MOV.U32 R0, RZ, RZ, 0x1 ;  /* 0x00000001ff007424 */ /* 0x000fe200078e00ff */
[----:B--2---:R-:W-:-:S13]  /*0400*/  ISETP.NE.AND P0, PT, R22, RZ, PT ;  /* 0x000000ff1600720c */ /* 0x004fda0003f05270 */
[----:B---3--:R-:W-:Y:S05]  /*0410*/  @!P0 BRA `(.L_x_4) ;  /* 0x0000000800048947 */ /* 0x008fea0003800000 */
[----:B------:R2:W-:Y:S04]  /*0420*/  STG.E.U8 desc[UR8][R24.64+0x36], R22 ;  /* 0x0000361618007986 */ /* 0x0005e8000c101108 */
[----:B------:R-:W3:Y:S02]  /*0430*/  LD.E.U8 R5, desc[UR8][R2.64+0x1] ;  /* 0x0000010802057980 */ /* 0x000ee4000c101100 */
[----:B---3--:R-:W-:-:S13]  /*0440*/  ISETP.NE.AND P0, PT, R5, RZ, PT ;  /* 0x000000ff0500720c */ /* 0x008fda0003f05270 */
[----:B--2---:R-:W-:Y:S05]  /*0450*/  @!P0 BRA `(.L_x_4) ;  /* 0x0000000400f48947 */ /* 0x004fea0003800000 */
        /* <DEDUP_REMOVED lines=112> */
[----:B------:R2:W-:Y:S01]  /*0b60*/  STG.E.U8 desc[UR8][R24.64+0x53], R3 ;  /* 0x0000530318007986 */ /* 0x0005e2000c101108 */
[----:B------:R-:W-:Y:S05]  /*0b70*/  BRA `(.L_x_4) ;  /* 0x00000000002c7947 */ /* 0x000fea0003800000 */
.L_x_3:
[----:B------:R-:W-:Y:S02]  /*0b80*/  IMAD.MOV.U32 R12, RZ, RZ, 0x11 ;  /* 0x00000011ff0c7424 */ /* 0x000fe400078e00ff */
[----:B------:R-:W-:Y:S02]  /*0b90*/  IMAD.MOV.U32 R20, RZ, RZ, 0x4 ;  /* 0x00000004ff147424 */ /* 0x000fe400078e00ff */
[----:B------:R-:W-:Y:S01]  /*0ba0*/  IMAD.MOV.U32 R21, RZ, RZ, RZ ;  /* 0x000000ffff157224 */ /* 0x000fe200078e00ff */
[----:B------:R0:W-:Y:S01]  /*0bb0*/  STG.E.U8 desc[UR8][R24.64+0x17], R12 ;  /* 0x0000170c18007986 */ /* 0x0001e2000c101108 */
[----:B------:R-:W-:Y:S01]  /*0bc0*/  IMAD.MOV.U32 R0, RZ, RZ, 0x1 ;  /* 0x00000001ff007424 */ /* 0x000fe200078e00ff */
[----:B------:R-:W-:Y:S06]  /*0bd0*/  BRA `(.L_x_4) ;  /* 0x0000000000147947 */ /* 0x000fec0003800000 */
.L_x_2:
[----:B------:R-:W-:Y:S02]  /*0be0*/  IMAD.MOV.U32 R12, RZ, RZ, 0x1bb ;  /* 0x000001bbff0c7424 */ /* 0x000fe400078e00ff */
[----:B------:R-:W-:Y:S02]  /*0bf0*/  IMAD.MOV.U32 R20, RZ, RZ, 0x4 ;  /* 0x00000004ff147424 */ /* 0x000fe400078e00ff */
[----:B------:R-:W-:Y:S01]  /*0c00*/  IMAD.MOV.U32 R21, RZ, RZ, 0x2 ;  /* 0x00000002ff157424 */ /* 0x000fe200078e00ff */
[----:B------:R3:W-:Y:S01]  /*0c10*/  STG.E.U16 desc[UR8][R24.64+0x24], R12 ;  /* 0x0000240c18007986 */ /* 0x0007e2000c101508 */
[----:B------:R-:W-:-:S07]  /*0c20*/  IMAD.MOV.U32 R0, RZ, RZ, RZ ;  /* 0x000000ffff007224 */ /* 0x000fce00078e00ff */
.L_x_4:
[----:B------:R-:W-:Y:S05]  /*0c30*/  BSYNC.RECONVERGENT B0 ;  /* 0x0000000000007941 */ /* 0x000fea0003800200 */
.L_x_1:
[----:B--2---:R-:W2:Y:S01]  /*0c40*/  LDC.64 R2, c[0x4][0x10] ;  /* 0x01000400ff027b82 */ /* 0x004ea20000000a00 */
[----:B------:R-:W-:Y:S01]  /*0c50*/  SHF.R.S32.HI R4, RZ, 0x1f, R23 ;  /* 0x0000001fff047819 */ /* 0x000fe20000011417 */
[----:B------:R-:W-:Y:S01]  /*0c60*/  ULOP3.LUT UR7, UR4, UR5, UR6, 0xfe, !UPT ;  /* 0x0000000504077292 */ /* 0x000fe2000f8efe06 */
[----:B------:R-:W-:Y:S02]  /*0c70*/  LOP3.LUT R20, R0, R21, R20, 0xfe, !PT ;  /* 0x0000001500147212 */ /* 0x000fe400078efe14 */
[----:B------:R-:W-:-:S03]  /*0c80*/  LEA.HI R4, R4, R23, RZ, 0x14 ;  /* 0x0000001704047211 */ /* 0x000fc600078fa0ff */
[----:B------:R-:W-:Y:S01]  /*0c90*/  IMAD.U32 R21, RZ, RZ, UR7 ;  /* 0x00000007ff157e24 */ /* 0x000fe2000f8e00ff */
[----:B------:R-:W-:-:S05]  /*0ca0*/  LOP3.LUT R4, R4, 0xfff00000, RZ, 0xc0, !PT ;  /* 0xfff0000004047812 */ /* 0x000fca00078ec0ff */
[----:B------:R-:W-:-:S04]  /*0cb0*/  IMAD.IADD R23, R23, 0x1, -R4 ;  /* 0x0000000117177824 */ /* 0x000fc800078e0a04 */
[----:B--2---:R-:W-:-:S05]  /*0cc0*/  IMAD.WIDE R2, R23, 0x8, R2 ;  /* 0x0000000817027825 */ /* 0x004fca00078e0202 */
[----:B------:R-:W-:Y:S01]  /*0cd0*/  STG.E.64 desc[UR8][R2.64], R20 ;  /* 0x0000001402007986 */ /* 0x000fe2000c101b08 */
[----:B------:R-:W-:Y:S05]  /*0ce0*/  EXIT ;  /* 0x000000000000794d */ /* 0x000fea0003800000 */
.L_x_5:
        /* <DEDUP_REMOVED lines=9> */
.L_x_28:


//--------------------- .text._Z19process_packets_badPhii --------------------------
	.section	.text._Z19process_packets_badPhii,"ax",@progbits
	.align	128
        .global         _Z19process_packets_badPhii
        .type           _Z19process_packets_badPhii,@function
        .size           _Z19process_packets_badPhii,(.L_x_29 - _Z19process_packets_badPhii)
        .other          _Z19process_packets_badPhii,@"STO_CUDA_ENTRY STV_DEFAULT"
_Z19process_packets_badPhii:
.text._Z19process_packets_badPhii:
        /* <DEDUP_REMOVED lines=9> */
[----:B------:R-:W0:Y:S01]  /*0090*/  LDC R23, c[0x0][0x38c] ;  /* 0x0000e300ff177b82 */ /* 0x000e220000000800 */
[----:B------:R-:W1:Y:S01]  /*00a0*/  LDCU.64 UR4, c[0x0][0x380] ;  /* 0x00007000ff0477ac */ /* 0x000e620008000a00 */
[----:B------:R-:W-:Y:S01]  /*00b0*/  IMAD.MOV.U32 R10, RZ, RZ, 0x800 ;  /* 0x00000800ff0a7424 */ /* 0x000fe200078e00ff */
[----:B------:R-:W-:Y:S01]  /*00c0*/  BSSY.RECONVERGENT B0, `(.L_x_6) ;  /* 0x00000ee000007945 */ /* 0x000fe20003800200 */
[----:B------:R-:W-:Y:S01]  /*00d0*/  IMAD.MOV.U32 R4, RZ, RZ, 0x45 ;  /* 0x00000045ff047424 */ /* 0x000fe200078e00ff */
[----:B------:R-:W2:Y:S01]  /*00e0*/  LDCU.64 UR8, c[0x0][0x358] ;  /* 0x00006b00ff0877ac */ /* 0x000ea20008000a00 */
[----:B------:R-:W-:Y:S02]  /*00f0*/  IMAD.MOV.U32 R5, RZ, RZ, 0x6 ;  /* 0x00000006ff057424 */ /* 0x000fe400078e00ff */
[----:B------:R-:W-:Y:S02]  /*0100*/  IMAD.MOV.U32 R6, RZ, RZ, 0x50 ;  /* 0x00000050ff067424 */ /* 0x000fe400078e00ff */
[----:B0-----:R-:W-:-:S05]  /*0110*/  IMAD R2, R0, R23, RZ ;  /* 0x0000001700027224 */ /* 0x001fca00078e02ff */
[----:B-1----:R-:W-:-:S04]  /*0120*/  IADD3 R20, P0, PT, R2, UR4, RZ ;  /* 0x0000000402147c10 */ /* 0x002fc8000ff1e0ff */
        /* <DEDUP_REMOVED lines=16> */
[----:B------:R-:W-:Y:S02]  /*0230*/  @!P3 PLOP3.LUT P0, PT, PT, PT, PT, 0x8, 0x80 ;  /* 0x000000000080b81c */ /* 0x000fe40003f0e170 */
[----:B------:R-:W-:Y:S02]  /*0240*/  @!P3 PLOP3.LUT P1, PT, PT, PT, PT, 0x80, 0x8 ;  /* 0x000000000008b81c */ /* 0x000fe40003f2f070 */
[----:B------:R-:W-:Y:S01]  /*0250*/  @!P3 PLOP3.LUT P2, PT, PT, PT, PT, 0x80, 0x8 ;  /* 0x000000000008b81c */ /* 0x000fe20003f4f070 */
[----:B------:R-:W-:-:S12]  /*0260*/  @!P3 BRA `(.L_x_9) ;  /* 0x0000000c004cb947 */ /* 0x000fd80003800000 */
        /* <DEDUP_REMOVED lines=8> */
[----:B-1----:R-:W2:Y:S08]  /*02f0*/  LDC.64 R10, c[0x4][0x30] ;  /* 0x01000c00ff0a7b82 */ /* 0x002eb00000000a00 */
[----:B------:R-:W1:Y:S01]  /*0300*/  LDC.64 R12, c[0x4][0x38] ;  /* 0x01000e00ff0c7b82 */ /* 0x000e620000000a00 */
        /* <DEDUP_REMOVED lines=9> */
[----:B------:R-:W-:-:S02]  /*03a0*/  PLOP3.LUT P1, PT, PT, PT, PT, 0x80, 0x8 ;  /* 0x000000000008781c */ /* 0x000fc40003f2f070 */
[----:B------:R-:W-:Y:S02]  /*03b0*/  PLOP3.LUT P2, PT, PT, PT, PT, 0x80, 0x8 ;  /* 0x000000000008781c */ /* 0x000fe40003f4f070 */
[----:B------:R-:W-:Y:S02]  /*03c0*/  PLOP3.LUT P0, PT, PT, PT, PT, 0x80, 0x8 ;  /* 0x000000000008781c */ /* 0x000fe40003f0f070 */
[----:B--2---:R-:W-:-:S13]  /*03d0*/  ISETP.NE.AND P3, PT, R0, RZ, PT ;  /* 0x000000ff0000720c */ /* 0x004fda0003f65270 */
[----:B---3--:R-:W-:Y:S05]  /*03e0*/  @!P3 BRA `(.L_x_9) ;  /* 0x0000000800ecb947 */ /* 0x008fea0003800000 */
[----:B------:R2:W-:Y:S04]  /*03f0*/  STG.E.U8 desc[UR8][R20.64+0x36], R0 ;  /* 0x0000360014007986 */ /* 0x0005e8000c101108 */
[----:B------:R-:W3:Y:S02]  /*0400*/  LD.E.U8 R5, desc[UR8][R2.64+0x1] ;  /* 0x0000010802057980 */ /* 0x000ee4000c101100 */
[----:B---3--:R-:W-:-:S13]  /*0410*/  ISETP.NE.AND P3, PT, R5, RZ, PT ;  /* 0x000000ff0500720c */ /* 0x008fda0003f65270 */
[----:B--2---:R-:W-:Y:S05]  /*0420*/  @!P3 BRA `(.L_x_9) ;  /* 0x0000000800dcb947 */ /* 0x004fea0003800000 */
[----:B------:R2:W-:Y:S04]  /*0430*/  STG.E.U8 desc[UR8][R20.64+0x37], R5 ;  /* 0x0000370514007986 */ /* 0x0005e8000c101108 */
[----:B------:R-:W3:Y:S01]  /*0440*/  LD.E.U8 R7, desc[UR8][R2.64+0x2] ;  /* 0x0000020802077980 */ /* 0x000ee2000c101100 */
[----:B------:R-:W-:Y:S02]  /*0450*/  PLOP3.LUT P2, PT, PT, PT, PT, 0x80, 0x8 ;  /* 0x000000000008781c */ /* 0x000fe40003f4f070 */
[----:B------:R-:W-:Y:S02]  /*0460*/  PLOP3.LUT P0, PT, PT, PT, PT, 0x80, 0x8 ;  /* 0x000000000008781c */ /* 0x000fe40003f0f070 */
        /* <DEDUP_REMOVED lines=164> */
[----:B------:R2:W-:Y:S01]  /*0eb0*/  STG.E.U8 desc[UR8][R20.64+0x53], R3 ;  /* 0x0000530314007986 */ /* 0x0005e2000c101108 */
[----:B------:R-:W-:Y:S02]  /*0ec0*/  PLOP3.LUT P2, PT, PT, PT, PT, 0x80, 0x8 ;  /* 0x000000000008781c */ /* 0x000fe40003f4f070 */
[----:B------:R-:W-:Y:S01]  /*0ed0*/  PLOP3.LUT P0, PT, PT, PT, PT, 0x80, 0x8 ;  /* 0x000000000008781c */ /* 0x000fe20003f0f070 */
[----:B------:R-:W-:-:S12]  /*0ee0*/  BRA `(.L_x_9) ;  /* 0x00000000002c7947 */ /* 0x000fd80003800000 */
.L_x_8:
[----:B------:R-:W-:Y:S01]  /*0ef0*/  IMAD.MOV.U32 R10, RZ, RZ, 0x11 ;  /* 0x00000011ff0a7424 */ /* 0x000fe200078e00ff */
[----:B------:R-:W-:Y:S02]  /*0f00*/  PLOP3.LUT P2, PT, PT, PT, PT, 0x8, 0x80 ;  /* 0x000000000080781c */ /* 0x000fe40003f4e170 */
[----:B------:R-:W-:Y:S02]  /*0f10*/  PLOP3.LUT P1, PT, PT, PT, PT, 0x80, 0x8 ;  /* 0x000000000008781c */ /* 0x000fe40003f2f070 */
[----:B------:R0:W-:Y:S01]  /*0f20*/  STG.E.U8 desc[UR8][R20.64+0x17], R10 ;  /* 0x0000170a14007986 */ /* 0x0001e2000c101108 */
[----:B------:R-:W-:Y:S01]  /*0f30*/  PLOP3.LUT P0, PT, PT, PT, PT, 0x80, 0x8 ;  /* 0x000000000008781c */ /* 0x000fe20003f0f070 */
[----:B------:R-:W-:-:S12]  /*0f40*/  BRA `(.L_x_9) ;  /* 0x0000000000147947 */ /* 0x000fd80003800000 */
.L_x_7:
[----:B------:R-:W-:Y:S01]  /*0f50*/  IMAD.MOV.U32 R10, RZ, RZ, 0x1bb ;  /* 0x000001bbff0a7424 */ /* 0x000fe200078e00ff */
[----:B------:R-:W-:Y:S02]  /*0f60*/  PLOP3.LUT P2, PT, PT, PT, PT, 0x80, 0x8 ;  /* 0x000000000008781c */ /* 0x000fe40003f4f070 */
[----:B------:R-:W-:Y:S02]  /*0f70*/  PLOP3.LUT P1, PT, PT, PT, PT, 0x8, 0x80 ;  /* 0x000000000080781c */ /* 0x000fe40003f2e170 */
[----:B------:R3:W-:Y:S01]  /*0f80*/  STG.E.U16 desc[UR8][R20.64+0x24], R10 ;  /* 0x0000240a14007986 */ /* 0x0007e2000c101508 */
[----:B------:R-:W-:-:S13]  /*0f90*/  PLOP3.LUT P0, PT, PT, PT, PT, 0x80, 0x8 ;  /* 0x000000000008781c */ /* 0x000fda0003f0f070 */
.L_x_9:
[----:B------:R-:W-:Y:S05]  /*0fa0*/  BSYNC.RECONVERGENT B0 ;  /* 0x0000000000007941 */ /* 0x000fea0003800200 */
.L_x_6:
[----:B------:R-:W-:-:S13]  /*0fb0*/  ISETP.GE.AND P3, PT, R23, 0xe, PT ;  /* 0x0000000e1700780c */ /* 0x000fda0003f66270 */
[----:B------:R-:W-:Y:S05]  /*0fc0*/  @!P3 EXIT ;  /* 0x000000000000b94d */ /* 0x000fea0003800000 */
[----:B------:R-:W-:Y:S05]  /*0fd0*/  @P0 BRA `(.L_x_10) ;  /* 0x0000000000380947 */ /* 0x000fea0003800000 */
[----:B------:R-:W4:Y:S01]  /*0fe0*/  S2R R0, SR_LANEID ;  /* 0x0000000000007919 */ /* 0x000f220000000000 */
[----:B--2---:R-:W2:Y:S01]  /*0ff0*/  LDC.64 R2, c[0x4][0x8] ;  /* 0x01000200ff027b82 */ /* 0x004ea20000000a00 */
[----:B------:R-:W-:Y:S02]  /*1000*/  VOTEU.ANY UR4, UPT, PT ;  /* 0x0000000000047886 */ /* 0x000fe400038e0100 */
[----:B------:R-:W-:Y:S02]  /*1010*/  UPOPC UR6, UR4 ;  /* 0x00000004000672bf */ /* 0x000fe40008000000 */
[----:B------:R-:W-:Y:S02]  /*1020*/  UFLO.U32 UR5, UR4 ;  /* 0x00000004000572bd */ /* 0x000fe400080e0000 */
[----:B------:R-:W-:Y:S01]  /*1030*/  UIMAD.WIDE.U32 UR6, UR6, 0x1, URZ ;  /* 0x00000001060678a5 */ /* 0x000fe2000f8e00ff */
[----:B------:R-:W-:-:S03]  /*1040*/  UMOV UR4, URZ ;  /* 0x000000ff00047c82 */ /* 0x000fc60008000000 */
[----:B------:R-:W-:Y:S02]  /*1050*/  UIADD3 UR4, UPT, UPT, UR7, UR4, URZ ;  /* 0x0000000407047290 */ /* 0x000fe4000fffe0ff */
[----:B------:R-:W-:Y:S02]  /*1060*/  IMAD.U32 R5, RZ, RZ, UR7 ;  /* 0x00000007ff057e24 */ /* 0x000fe4000f8e00ff */
[----:B------:R-:W-:Y:S02]  /*1070*/  IMAD.U32 R4, RZ, RZ, UR6 ;  /* 0x00000006ff047e24 */ /* 0x000fe4000f8e00ff */
[----:B------:R-:W-:Y:S01]  /*1080*/  IMAD.U32 R5, RZ, RZ, UR4 ;  /* 0x00000004ff057e24 */ /* 0x000fe2000f8e00ff */
[----:B----4-:R-:W-:-:S13]  /*1090*/  ISETP.EQ.U32.AND P0, PT, R0, UR5, PT ;  /* 0x0000000500007c0c */ /* 0x010fda000bf02070 */
[----:B--2---:R-:W-:Y:S01]  /*10a0*/  @P0 REDG.E.ADD.64.STRONG.GPU desc[UR8][R2.64], R4 ;  /* 0x000000040200098e */ /* 0x004fe2000c12e508 */
[----:B------:R-:W-:Y:S05]  /*10b0*/  EXIT ;  /* 0x000000000000794d */ /* 0x000fea0003800000 */
.L_x_10:
[----:B------:R-:W-:-:S13]  /*10c0*/  ISETP.GE.U32.AND P0, PT, R23, 0x22, PT ;  /* 0x000000221700780c */ /* 0x000fda0003f06070 */
[----:B------:R-:W-:Y:S05]  /*10d0*/  @!P0 EXIT ;  /* 0x000000000000894d */ /* 0x000fea0003800000 */
[----:B------:R-:W4:Y:S01]  /*10e0*/  LDCU.64 UR6, c[0x4][0x8] ;  /* 0x01000100ff0677ac */ /* 0x000f220008000a00 */
[----:B------:R-:W-:Y:S01]  /*10f0*/  UMOV UR4, 0x8 ;  /* 0x0000000800047882 */ /* 0x000fe20000000000 */
[----:B------:R-:W-:Y:S02]  /*1100*/  UMOV UR5, 0x0 ;  /* 0x0000000000057882 */ /* 0x000fe40000000000 */
[----:B----4-:R-:W-:-:S04]  /*1110*/  UIMAD.WIDE.U32 UR4, UR6, 0x1, UR4 ;  /* 0x00000001060478a5 */ /* 0x010fc8000f8e0004 */
[----:B------:R-:W-:Y:S02]  /*1120*/  UIADD3 UR6, UPT, UPT, UR5, UR7, URZ ;  /* 0x0000000705067290 */ /* 0x000fe4000fffe0ff */
[----:B------:R-:W-:Y:S02]  /*1130*/  IMAD.U32 R5, RZ, RZ, UR5 ;  /* 0x00000005ff057e24 */ /* 0x000fe4000f8e00ff */
[----:B------:R-:W-:Y:S02]  /*1140*/  IMAD.U32 R4, RZ, RZ, UR4 ;  /* 0x00000004ff047e24 */ /* 0x000fe4000f8e00ff */
[----:B------:R-:W-:Y:S01]  /*1150*/  IMAD.U32 R5, RZ, RZ, UR6 ;  /* 0x00000006ff057e24 */ /* 0x000fe2000f8e00ff */
[----:B------:R-:W-:Y:S06]  /*1160*/  @P2 BRA `(.L_x_11) ;  /* 0x0000000000342947 */ /* 0x000fec0003800000 */
[----:B------:R-:W4:Y:S01]  /*1170*/  S2R R0, SR_LANEID ;  /* 0x0000000000007919 */ /* 0x000f220000000000 */
[----:B------:R-:W-:Y:S02]  /*1180*/  VOTEU.ANY UR4, UPT, PT ;  /* 0x0000000000047886 */ /* 0x000fe400038e0100 */
[----:B------:R-:W-:Y:S02]  /*1190*/  UPOPC UR6, UR4 ;  /* 0x00000004000672bf */ /* 0x000fe40008000000 */
[----:B------:R-:W-:Y:S02]  /*11a0*/  UFLO.U32 UR5, UR4 ;  /* 0x00000004000572bd */ /* 0x000fe400080e0000 */
[----:B------:R-:W-:Y:S01]  /*11b0*/  UIMAD.WIDE.U32 UR6, UR6, 0x1, URZ ;  /* 0x00000001060678a5 */ /* 0x000fe2000f8e00ff */
[----:B------:R-:W-:-:S03]  /*11c0*/  UMOV UR4, URZ ;  /* 0x000000ff00047c82 */ /* 0x000fc60008000000 */
[----:B------:R-:W-:Y:S02]  /*11d0*/  UIADD3 UR4, UPT, UPT, UR7, UR4, URZ ;  /* 0x0000000407047290 */ /* 0x000fe4000fffe0ff */
[----:B--2---:R-:W-:Y:S02]  /*11e0*/  IMAD.U32 R3, RZ, RZ, UR7 ;  /* 0x00000007ff037e24 */ /* 0x004fe4000f8e00ff */
[----:B------:R-:W-:Y:S02]  /*11f0*/  IMAD.U32 R2, RZ, RZ, UR6 ;  /* 0x00000006ff027e24 */ /* 0x000fe4000f8e00ff */
[----:B------:R-:W-:Y:S01]  /*1200*/  IMAD.U32 R3, RZ, RZ, UR4 ;  /* 0x00000004ff037e24 */ /* 0x000fe2000f8e00ff */
[----:B----4-:R-:W-:-:S13]  /*1210*/  ISETP.EQ.U32.AND P0, PT, R0, UR5, PT ;  /* 0x0000000500007c0c */ /* 0x010fda000bf02070 */
[----:B------:R-:W-:Y:S01]  /*1220*/  @P0 REDG.E.ADD.64.STRONG.GPU desc[UR8][R4.64], R2 ;  /* 0x000000020400098e */ /* 0x000fe2000c12e508 */
[----:B------:R-:W-:Y:S05]  /*1230*/  EXIT ;  /* 0x000000000000794d */ /* 0x000fea0003800000 */
.L_x_11:
[----:B------:R-:W-:-:S13]  /*1240*/  ISETP.GE.U32.AND P0, PT, R23, 0x36, PT ;  /* 0x000000361700780c */ /* 0x000fda0003f06070 */
[----:B------:R-:W-:Y:S05]  /*1250*/  @!P0 EXIT ;  /* 0x000000000000894d */ /* 0x000fea0003800000 */
[----:B------:R-:W-:Y:S05]  /*1260*/  @P1 BRA `(.L_x_12) ;  /* 0x0000000000341947 */ /* 0x000fea0003800000 */
        /* <DEDUP_REMOVED lines=13> */
.L_x_12:
[----:B------:R-:W4:Y:S01]  /*1340*/  S2R R8, SR_LANEID ;  /* 0x0000000000087919 */ /* 0x000f220000000000 */
        /* <DEDUP_REMOVED lines=10> */
[----:B------:R4:W-:Y:S04]  /*13f0*/  @P0 REDG.E.ADD.64.STRONG.GPU desc[UR8][R4.64+0x10], R6 ;  /* 0x000010060400098e */ /* 0x0009e8000c12e508 */
[----:B------:R-:W5:Y:S02]  /*1400*/  LDG.E.U16 R0, desc[UR8][R20.64+0x2e] ;  /* 0x00002e0814007981 */ /* 0x000f64000c1e1500 */
[----:B-----5:R-:W-:-:S04]  /*1410*/  SHF.R.U32.HI R0, RZ, 0xa, R0 ;  /* 0x0000000aff007819 */ /* 0x020fc80000011600 */
[----:B------:R-:W-:-:S04]  /*1420*/  LOP3.LUT R0, R0, 0x3c, RZ, 0xc0, !PT ;  /* 0x0000003c00007812 */ /* 0x000fc800078ec0ff */
[----:B------:R-:W-:-:S04]  /*1430*/  VIMNMX.U16x2 R0, PT, PT, R0, 0x140014, !PT ;  /* 0x0014001400007848 */ /* 0x000fc80007fe0200 */
[----:B--2---:R-:W-:Y:S02]  /*1440*/  LOP3.LUT R3, R0, 0xffff, RZ, 0xc0, !PT ;  /* 0x0000ffff00037812 */ /* 0x004fe400078ec0ff */
[----:B------:R-:W-:Y:S02]  /*1450*/  IADD3 R0, P2, PT, R20, R23, RZ ;  /* 0x0000001714007210 */ /* 0x000fe40007f5e0ff */
[----:B------:R-:W-:Y:S02]  /*1460*/  IADD3 R2, P0, PT, R3, R20, RZ ;  /* 0x0000001403027210 */ /* 0x000fe40007f1e0ff */
[----:B------:R-:W-:Y:S02]  /*1470*/  LEA.HI.X.SX32 R23, R23, R21, 0x1, P2 ;  /* 0x0000001517177211 */ /* 0x000fe400010f0eff */
[----:B------:R-:W-:Y:S01]  /*1480*/  IADD3 R9, P1, PT, R2, 0x42, RZ ;  /* 0x0000004202097810 */ /* 0x000fe20007f3e0ff */
[----:B------:R-:W-:-:S03]  /*1490*/  IMAD.X R3, RZ, RZ, R21, P0 ;  /* 0x000000ffff037224 */ /* 0x000fc600000e0615 */
[----:B------:R-:W-:Y:S01]  /*14a0*/  ISETP.GT.U32.AND P0, PT, R9, R0, PT ;  /* 0x000000000900720c */ /* 0x000fe20003f04070 */
[----:B------:R-:W-:-:S05]  /*14b0*/  IMAD.X R0, RZ, RZ, R3, P1 ;  /* 0x000000ffff007224 */ /* 0x000fca00008e0603 */
[----:B------:R-:W-:-:S13]  /*14c0*/  ISETP.GT.U32.AND.EX P0, PT, R0, R23, PT, P0 ;  /* 0x000000170000720c */ /* 0x000fda0003f04100 */
[----:B----4-:R-:W-:Y:S05]  /*14d0*/  @P0 EXIT ;  /* 0x000000000000094d */ /* 0x010fea0003800000 */
[----:B------:R-:W2:Y:S02]  /*14e0*/  LDG.E.U8 R0, desc[UR8][R2.64+0x22] ;  /* 0x0000220802007981 */ /* 0x000ea4000c1e1100 */
[----:B--2---:R-:W-:-:S13]  /*14f0*/  ISETP.NE.AND P0, PT, R0, 0x47, PT ;  /* 0x000000470000780c */ /* 0x004fda0003f05270 */
[----:B------:R-:W-:Y:S05]  /*1500*/  @P0 EXIT ;  /* 0x000000000000094d */ /* 0x000fea0003800000 */
[----:B------:R-:W2:Y:S02]  /*1510*/  LDG.E.U8 R0, desc[UR8][R2.64+0x23] ;  /* 0x0000230802007981 */ /* 0x000ea4000c1e1100 */
[----:B--2---:R-:W-:-:S13]  /*1520*/  ISETP.NE.AND P0, PT, R0, 0x45, PT ;  /* 0x000000450000780c */ /* 0x004fda0003f05270 */
[----:B------:R-:W-:Y:S05]  /*1530*/  @P0 EXIT ;  /* 0x000000000000094d */ /* 0x000fea0003800000 */
[----:B------:R-:W2:Y:S02]  /*1540*/  LDG.E.U8 R0, desc[UR8][R2.64+0x24] ;  /* 0x0000240802007981 */ /* 0x000ea4000c1e1100 */
[----:B--2---:R-:W-:-:S13]  /*1550*/  ISETP.NE.AND P0, PT, R0, 0x54, PT ;  /* 0x000000540000780c */ /* 0x004fda0003f05270 */
[----:B------:R-:W-:Y:S05]  /*1560*/  @P0 EXIT ;  /* 0x000000000000094d */ /* 0x000fea0003800000 */
[----:B------:R-:W2:Y:S01]  /*1570*/  LDG.E.U8 R0, desc[UR8][R2.64+0x26] ;  /* 0x0000260802007981 */ /* 0x000ea2000c1e1100 */
[----:B------:R-:W-:Y:S01]  /*1580*/  BSSY.RECONVERGENT B0, `(.L_x_13) ;  /* 0x00000b3000007945 */ /* 0x000fe20003800200 */
[----:B--2---:R-:W-:-:S13]  /*1590*/  ISETP.NE.AND P0, PT, R0, 0x2f, PT ;  /* 0x0000002f0000780c */ /* 0x004fda0003f05270 */
[----:B------:R-:W-:Y:S05]  /*15a0*/  @P0 BRA `(.L_x_14) ;  /* 0x0000000800c00947 */ /* 0x000fea0003800000 */
[----:B------:R-:W2:Y:S01]  /*15b0*/  LDG.E.U8 R0, desc[UR8][R2.64+0x27] ;  /* 0x0000270802007981 */ /* 0x000ea2000c1e1100 */
[----:B------:R-:W-:Y:S01]  /*15c0*/  BSSY.RECONVERGENT B1, `(.L_x_15) ;  /* 0x0000050000017945 */ /* 0x000fe20003800200 */
[----:B--2---:R-:W-:-:S13]  /*15d0*/  ISETP.NE.AND P0, PT, R0, 0x61, PT ;  /* 0x000000610000780c */ /* 0x004fda0003f05270 */
[----:B------:R-:W-:Y:S05]  /*15e0*/  @P0 BRA `(.L_x_16) ;  /* 0x0000000400340947 */ /* 0x000fea0003800000 */
[----:B------:R-:W2:Y:S02]  /*15f0*/  LDG.E.U8 R4, desc[UR8][R2.64+0x28] ;  /* 0x0000280802047981 */ /* 0x000ea4000c1e1100 */
[----:B--2---:R-:W-:-:S13]  /*1600*/  ISETP.NE.AND P0, PT, R4, 0x70, PT ;  /* 0x000000700400780c */ /* 0x004fda0003f05270 */
[----:B------:R-:W-:Y:S05]  /*1610*/  @P0 BRA `(.L_x_16) ;  /* 0x0000000400280947 */ /* 0x000fea0003800000 */
[----:B------:R-:W2:Y:S02]  /*1620*/  LDG.E.U8 R4, desc[UR8][R2.64+0x29] ;  /* 0x0000290802047981 */ /* 0x000ea4000c1e1100 */
[----:B--2---:R-:W-:-:S13]  /*1630*/  ISETP.NE.AND P0, PT, R4, 0x69, PT ;  /* 0x000000690400780c */ /* 0x004fda0003f05270 */
[----:B------:R-:W-:Y:S05]  /*1640*/  @P0 BRA `(.L_x_16) ;  /* 0x00000004001c0947 */ /* 0x000fea0003800000 */
[----:B------:R-:W2:Y:S02]  /*1650*/  LDG.E.U8 R2, desc[UR8][R2.64+0x2b] ;  /* 0x00002b0802027981 */ /* 0x000ea4000c1e1100 */
[----:B--2---:R-:W-:-:S13]  /*1660*/  ISETP.NE.AND P0, PT, R2, 0x6f, PT ;  /* 0x0000006f0200780c */ /* 0x004fda0003f05270 */
[----:B------:R-:W-:Y:S05]  /*1670*/  @!P0 BRA `(.L_x_17) ;  /* 0x0000000000cc8947 */ /* 0x000fea0003800000 */
[----:B------:R-:W-:-:S13]  /*1680*/  ISETP.NE.AND P0, PT, R2, 0x70, PT ;  /* 0x000000700200780c */ /* 0x000fda0003f05270 */
[----:B------:R-:W-:Y:S05]  /*1690*/  @!P0 BRA `(.L_x_18) ;  /* 0x0000000000808947 */ /* 0x000fea0003800000 */
[----:B------:R-:W-:-:S13]  /*16a0*/  ISETP.NE.AND P0, PT, R2, 0x75, PT ;  /* 0x000000750200780c */ /* 0x000fda0003f05270 */
[----:B------:R-:W-:Y:S05]  /*16b0*/  @P0 BRA `(.L_x_19) ;  /* 0x0000000000340947 */ /* 0x000fea0003800000 */
[----:B------:R-:W2:Y:S01]  /*16c0*/  LDC.64 R2, c[0x4][RZ] ;  /* 0x01000000ff027b82 */ /* 0x000ea20000000a00 */
[----:B------:R-:W-:Y:S02]  /*16d0*/  VOTEU.ANY UR4, UPT, PT ;  /* 0x0000000000047886 */ /* 0x000fe400038e0100 */
[----:B------:R-:W-:Y:S02]  /*16e0*/  UPOPC UR6, UR4 ;  /* 0x00000004000672bf */ /* 0x000fe40008000000 */
[----:B------:R-:W-:Y:S02]  /*16f0*/  UFLO.U32 UR5, UR4 ;  /* 0x00000004000572bd */ /* 0x000fe400080e0000 */
[----:B------:R-:W-:Y:S01]  /*1700*/  UIMAD.WIDE.U32 UR6, UR6, 0x1, URZ ;  /* 0x00000001060678a5 */ /* 0x000fe2000f8e00ff */
[----:B------:R-:W-:-:S03]  /*1710*/  UMOV UR4, URZ ;  /* 0x000000ff00047c82 */ /* 0x000fc60008000000 */
[----:B------:R-:W-:Y:S01]  /*1720*/  ISETP.EQ.U32.AND P0, PT, R8, UR5, PT ;  /* 0x0000000508007c0c */ /* 0x000fe2000bf02070 */
[----:B------:R-:W-:Y:S02]  /*1730*/  UIADD3 UR4, UPT, UPT, UR7, UR4, URZ ;  /* 0x0000000407047290 */ /* 0x000fe4000fffe0ff */
[----:B------:R-:W-:Y:S02]  /*1740*/  IMAD.U32 R5, RZ, RZ, UR7 ;  /* 0x00000007ff057e24 */ /* 0x000fe4000f8e00ff */
[----:B------:R-:W-:Y:S02]  /*1750*/  IMAD.U32 R4, RZ, RZ, UR6 ;  /* 0x00000006ff047e24 */ /* 0x000fe4000f8e00ff */
[----:B------:R-:W-:-:S06]  /*1760*/  IMAD.U32 R5, RZ, RZ, UR4 ;  /* 0x00000004ff057e24 */ /* 0x000fcc000f8e00ff */
[----:B--2---:R-:W-:Y:S01]  /*1770*/  @P0 REDG.E.ADD.64.STRONG.GPU desc[UR8][R2.64], R4 ;  /* 0x000000040200098e */ /* 0x004fe2000c12e508 */
[----:B------:R-:W-:Y:S05]  /*1780*/  EXIT ;  /* 0x000000000000794d */ /* 0x000fea0003800000 */
.L_x_19:
[----:B------:R-:W2:Y:S01]  /*1790*/  LDCU.64 UR10, c[0x4][URZ] ;  /* 0x01000000ff0a77ac */ /* 0x000ea20008000a00 */
[----:B------:R-:W-:Y:S02]  /*17a0*/  VOTEU.ANY UR4, UPT, PT ;  /* 0x0000000000047886 */ /* 0x000fe400038e0100 */
[----:B------:R-:W-:Y:S02]  /*17b0*/  UPOPC UR6, UR4 ;  /* 0x00000004000672bf */ /* 0x000fe40008000000 */
[----:B------:R-:W-:Y:S02]  /*17c0*/  UFLO.U32 UR5, UR4 ;  /* 0x00000004000572bd */ /* 0x000fe400080e0000 */
[----:B------:R-:W-:Y:S01]  /*17d0*/  UIMAD.WIDE.U32 UR6, UR6, 0x1, URZ ;  /* 0x00000001060678a5 */ /* 0x000fe2000f8e00ff */
[----:B------:R-:W-:-:S03]  /*17e0*/  UMOV UR4, URZ ;  /* 0x000000ff00047c82 */ /* 0x000fc60008000000 */
[----:B------:R-:W-:Y:S01]  /*17f0*/  ISETP.EQ.U32.AND P0, PT, R8, UR5, PT ;  /* 0x0000000508007c0c */ /* 0x000fe2000bf02070 */
[----:B------:R-:W-:Y:S02]  /*1800*/  UIADD3 UR4, UPT, UPT, UR7, UR4, URZ ;  /* 0x0000000407047290 */ /* 0x000fe4000fffe0ff */
[----:B------:R-:W-:Y:S01]  /*1810*/  IMAD.U32 R3, RZ, RZ, UR7 ;  /* 0x00000007ff037e24 */ /* 0x000fe2000f8e00ff */
[----:B--2---:R-:W-:Y:S01]  /*1820*/  UIADD3 UR10, UP0, UPT, UR10, 0x38, URZ ;  /* 0x000000380a0a7890 */ /* 0x004fe2000ff1e0ff */
[----:B------:R-:W-:Y:S02]  /*1830*/  IMAD.U32 R2, RZ, RZ, UR6 ;  /* 0x00000006ff027e24 */ /* 0x000fe4000f8e00ff */
[----:B------:R-:W-:Y:S01]  /*1840*/  IMAD.U32 R3, RZ, RZ, UR4 ;  /* 0x00000004ff037e24 */ /* 0x000fe2000f8e00ff */
[----:B------:R-:W-:Y:S02]  /*1850*/  UIADD3.X UR11, UPT, UPT, URZ, UR11, URZ, UP0, !UPT ;  /* 0x0000000bff0b7290 */ /* 0x000fe400087fe4ff */
[----:B------:R-:W-:-:S04]  /*1860*/  IMAD.U32 R4, RZ, RZ, UR10 ;  /* 0x0000000aff047e24 */ /* 0x000fc8000f8e00ff */
[----:B------:R-:W-:-:S05]  /*1870*/  IMAD.U32 R5, RZ, RZ, UR11 ;  /* 0x0000000bff057e24 */ /* 0x000fca000f8e00ff */
[----:B------:R-:W-:Y:S01]  /*1880*/  @P0 REDG.E.ADD.64.STRONG.GPU desc[UR8][R4.64], R2 ;  /* 0x000000020400098e */ /* 0x000fe2000c12e508 */
[----:B------:R-:W-:Y:S05]  /*1890*/  EXIT ;  /* 0x000000000000794d */ /* 0x000fea0003800000 */
.L_x_18:
        /* <DEDUP_REMOVED lines=17> */
.L_x_17:
        /* <DEDUP_REMOVED lines=17> */
.L_x_16:
[----:B------:R-:W-:Y:S05]  /*1ac0*/  BSYNC.RECONVERGENT B1 ;  /* 0x0000000000017941 */ /* 0x000fea0003800200 */
.L_x_15:
[----:B------:R-:W-:Y:S01]  /*1ad0*/  ISETP.NE.AND P0, PT, R0, 0x73, PT ;  /* 0x000000730000780c */ /* 0x000fe20003f05270 */
[----:B------:R-:W-:-:S12]  /*1ae0*/  BSSY.RECONVERGENT B1, `(.L_x_20) ;  /* 0x0000016000017945 */ /* 0x000fd80003800200 */
[----:B------:R-:W-:Y:S05]  /*1af0*/  @P0 BRA `(.L_x_21) ;  /* 0x0000000000500947 */ /* 0x000fea0003800000 */
[----:B------:R-:W2:Y:S02]  /*1b00*/  LDG.E.U8 R4, desc[UR8][R2.64+0x28] ;  /* 0x0000280802047981 */ /* 0x000ea4000c1e1100 */
[----:B--2---:R-:W-:-:S13]  /*1b10*/  ISETP.NE.AND P0, PT, R4, 0x74, PT ;  /* 0x000000740400780c */ /* 0x004fda0003f05270 */
[----:B------:R-:W-:Y:S05]  /*1b20*/  @P0 BRA `(.L_x_21) ;  /* 0x0000000000440947 */ /* 0x000fea0003800000 */
        /* <DEDUP_REMOVED lines=17> */
.L_x_21:
[----:B------:R-:W-:Y:S05]  /*1c40*/  BSYNC.RECONVERGENT B1 ;  /* 0x0000000000017941 */ /* 0x000fea0003800200 */
.L_x_20:
        /* <DEDUP_REMOVED lines=23> */
.L_x_23:
[----:B------:R-:W-:Y:S05]  /*1dc0*/  BSYNC.RECONVERGENT B1 ;  /* 0x0000000000017941 */ /* 0x000fea0003800200 */
.L_x_22:
        /* <DEDUP_REMOVED lines=23> */
.L_x_25:
[----:B------:R-:W-:Y:S05]  /*1f40*/  BSYNC.RECONVERGENT B1 ;  /* 0x0000000000017941 */ /* 0x000fea0003800200 */
.L_x_24:
[----:B------:R-:W-:-:S13]  /*1f50*/  ISETP.NE.AND P0, PT, R0, 0x6d, PT ;  /* 0x0000006d0000780c */ /* 0x000fda0003f05270 */
        /* <DEDUP_REMOVED lines=21> */
.L_x_14:
[----:B------:R-:W-:Y:S05]  /*20b0*/  BSYNC.RECONVERGENT B0 ;  /* 0x0000000000007941 */ /* 0x000fea0003800200 */
.L_x_13:
        /* <DEDUP_REMOVED lines=17> */
.L_x_26:
        /* <DEDUP_REMOVED lines=11> */
.L_x_29:


//--------------------- .nv.global.init           --------------------------
	.section	.nv.global.init,"aw",@progbits
.nv.global.init:
	.type		$str$5,@object
	.size		$str$5,($str$6 - $str$5)
$str$5:
        /*0000*/ 	.byte	0x47, 0x45, 0x54, 0x20, 0x2f, 0x68, 0x65, 0x61, 0x6c, 0x74, 0x68, 0x20, 0x48, 0x54, 0x54, 0x50
        /*0010*/ 	.byte	0x2f, 0x31, 0x2e, 0x31, 0x0d, 0x0a, 0x00
	.type		$str$6,@object
	.size		$str$6,($str - $str$6)
$str$6:
        /*0017*/ 	.byte	0x47, 0x45, 0x54, 0x20, 0x2f, 0x6d, 0x65, 0x74, 0x72, 0x69, 0x63, 0x73, 0x20, 0x48, 0x54, 0x54
        /*0027*/ 	.byte	0x50, 0x2f, 0x31, 0x2e, 0x31, 0x0d, 0x0a, 0x00
	.type		$str,@object
	.size		$str,($str$4 - $str)
$str:
        /*002f*/ 	.byte	0x47, 0x45, 0x54, 0x20, 0x2f, 0x61, 0x70, 0x69, 0x2f, 0x75, 0x73, 0x65, 0x72, 0x73, 0x20, 0x48
        /*003f*/ 	.byte	0x54, 0x54, 0x50, 0x2f, 0x31, 0x2e, 0x31, 0x0d, 0x0a, 0x00
	.type		$str$4,@object
	.size		$str$4,($str$1 - $str$4)
$str$4:
        /*0049*/ 	.byte	0x47, 0x45, 0x54, 0x20, 0x2f, 0x69, 0x6e, 0x64, 0x65, 0x78, 0x2e, 0x68, 0x74, 0x6d, 0x6c, 0x20
        /*0059*/ 	.byte	0x48, 0x54, 0x54, 0x50, 0x2f, 0x31, 0x2e, 0x31, 0x0d, 0x0a, 0x00
	.type		$str$1,@object
	.size		$str$1,($str$2 - $str$1)
$str$1:
        /*0064*/ 	.byte	0x47, 0x45, 0x54, 0x20, 0x2f, 0x61, 0x70, 0x69, 0x2f, 0x6f, 0x72, 0x64, 0x65, 0x72, 0x73, 0x20
        /*0074*/ 	.byte	0x48, 0x54, 0x54, 0x50, 0x2f, 0x31, 0x2e, 0x31, 0x0d, 0x0a, 0x00
	.type		$str$2,@object
	.size		$str$2,($str$7 - $str$2)
$str$2:
        /*007f*/ 	.byte	0x47, 0x45, 0x54, 0x20, 0x2f, 0x61, 0x70, 0x69, 0x2f, 0x70, 0x72, 0x6f, 0x64, 0x75, 0x63, 0x74
        /*008f*/ 	.byte	0x73, 0x20, 0x48, 0x54, 0x54, 0x50, 0x2f, 0x31, 0x2e, 0x31, 0x0d, 0x0a, 0x00
	.type		$str$7,@object
	.size		$str$7,($str$3 - $str$7)
$str$7:
        /*009c*/ 	.byte	0x47, 0x45, 0x54, 0x20, 0x2f, 0x75, 0x6e, 0x6b, 0x6e, 0x6f, 0x77, 0x6e, 0x2f, 0x70, 0x61, 0x74
        /*00ac*/ 	.byte	0x68, 0x20, 0x48, 0x54, 0x54, 0x50, 0x2f, 0x31, 0x2e, 0x31, 0x0d, 0x0a, 0x00
	.type		$str$3,@object
	.size		$str$3,(.L_6 - $str$3)
$str$3:
        /*00b9*/ 	.byte	0x47, 0x45, 0x54, 0x20, 0x2f, 0x73, 0x74, 0x61, 0x74, 0x69, 0x63, 0x2f, 0x73, 0x74, 0x79, 0x6c
        /*00c9*/ 	.byte	0x65, 0x2e, 0x63, 0x73, 0x73, 0x20, 0x48, 0x54, 0x54, 0x50, 0x2f, 0x31, 0x2e, 0x31, 0x0d, 0x0a
        /*00d9*/ 	.byte	0x00
.L_6:


//--------------------- .nv.shared.reserved.0     --------------------------
	.section	.nv.shared.reserved.0,"aw",@nobits
	.weak		__nv_reservedSMEM_offset_0_alias
	.size		__nv_reservedSMEM_offset_0_alias, 0, 64
	.other		__nv_reservedSMEM_offset_0_alias,@"STO_CUDA_RESERVED_SHARED STV_DEFAULT"
__nv_reservedSMEM_offset_0_alias:
	.zero		0
	.zero		64


//--------------------- .nv.global                --------------------------
	.section	.nv.global,"aw",@nobits
	.align	8
.nv.global:
	.type		protocol_counters,@object
	.size		protocol_counters,(path_counters - protocol_counters)
protocol_counters:
	.zero		32
	.type		path_counters,@object
	.size		path_counters,(per_thread_results - path_counters)
path_counters:
	.zero		64
	.type		per_thread_results,@object
	.size		per_thread_results,(.L_2 - per_thread_results)
per_thread_results:
	.zero		8388608
.L_2:


//--------------------- .nv.constant0._Z14reset_countersv --------------------------
	.section	.nv.constant0._Z14reset_countersv,"a",@progbits
	.sectionflags	@""
	.align	4
.nv.constant0._Z14reset_countersv:
	.zero		896


//--------------------- .nv.constant0._Z20process_packets_goodPhii --------------------------
	.section	.nv.constant0._Z20process_packets_goodPhii,"a",@progbits
	.sectionflags	@""
	.align	4
.nv.constant0._Z20process_packets_goodPhii:
	.zero		912


//--------------------- .nv.constant0._Z19process_packets_badPhii --------------------------
	.section	.nv.constant0._Z19process_packets_badPhii,"a",@progbits
	.sectionflags	@""
	.align	4
.nv.constant0._Z19process_packets_badPhii:
	.zero		912


//--------------------- SYMBOLS --------------------------

	.type		.nv.reservedSmem.offset0,@object
	.size		.nv.reservedSmem.offset0,0x4
